	.target	sm_100a

	.elftype	@"ET_EXEC"


//--------------------- .note.nv.tkinfo           --------------------------
	.section	.note.nv.tkinfo,"",@"SHT_NOTE"
	.sectionflags	@"SHF_NOTE_NV_TKINFO"
	.tkinfo
        /*0018*/ 	.word	0x00000002
        /*0030*/ 	.string	""
        /*0030*/ 	.string	"ptxas"
        /*0030*/ 	.string	"Cuda compilation tools, release 13.0, V13.0.88"
        /*0030*/ 	.string	"Build cuda_13.0.r13.0/compiler.36424714_0"
        /*0030*/ 	.string	"-arch sm_100a -m 64 "



//--------------------- .note.nv.cuinfo           --------------------------
	.section	.note.nv.cuinfo,"",@"SHT_NOTE"
	.sectionflags	@"SHF_NOTE_NV_CUINFO"
        /*0018*/ 	.short	0x0002
        /*001a*/ 	.short	0x0064
        /*001c*/ 	.short	0x0082
	.zero		2


//--------------------- .nv.info                  --------------------------
	.section	.nv.info,"",@"SHT_CUDA_INFO"
	.align	4


	//----- nvinfo : EIATTR_REGCOUNT
	.align		4
        /*0000*/ 	.byte	0x04, 0x2f
        /*0002*/ 	.short	(.L_19 - .L_18)
	.align		4
.L_18:
        /*0004*/ 	.word	index@(_ZN7cutlass13device_kernelINS_4gemm6kernel13GemmUniversalIN4cute5tupleIJiiiiEEENS1_10collective13CollectiveMmaINS1_35MainloopSm100TmaUmmaWarpSpecializedILi5ELi2ELi2ENS5_IJNS4_1CILi1EEESB_SB_EEEEENS5_IJNSA_ILi128EEENSA_ILi256EEENSA_ILi32EEEEEENS_10bfloat16_tENS5_IJlSB_lEEESI_SJ_NS4_8TiledMMAINS4_8MMA_AtomIJNS4_20SM100_MMA_F16BF16_SSISI_SI_fLi128ELi256ELNS4_4UMMA5MajorE0ELSO_0ELNSN_7ScaleInE0ELSP_0EEEEEENS4_6LayoutISC_NS5_IJNSA_ILi0EEEST_ST_EEEEENS5_IJNS4_10UnderscoreESW_SW_EEEEENS4_13SM90_TMA_LOADENS4_14ComposedLayoutINS4_7SwizzleILi2ELi4ELi3EEENS4_18smem_ptr_flag_bitsILi16EEENSS_INS5_IJNSA_ILi8EEESG_EEENS5_IJSG_SB_EEEEEEEvNS4_8identityESZ_S19_vS1A_EENS_8epilogue10collective18CollectiveEpilogueINS1C_23Sm100TmaWarpSpecializedILi4ELi2ELi64ELb1ELb0EEEJSH_NS5_IJNSS_ISE_SB_EENSS_INSA_ILi64EEESB_EEEEESI_SJ_SI_SJ_NS1C_6fusion15FusionCallbacksIS1G_NS1L_17LinearCombinationISI_fSI_fLNS_15FloatRoundStyleE2EEESH_S1K_JEEENS4_5SM1004TMEM4LOAD26SM100_TMEM_LOAD_32dp32b64xESZ_NS10_INS11_ILi3ELi4ELi3EEES14_NSS_INS5_IJS15_S1I_EEENS5_IJS1I_SB_EEEEEEENS4_39AutoVectorizingCopyWithAssumedAlignmentILi128EEENS4_14SM90_TMA_STOREES1Z_S21_S21_EEEvvEEEEvNT_6ParamsE)
        /*0008*/ 	.word	0x000000b9


	//----- nvinfo : EIATTR_FRAME_SIZE
	.align		4
.L_19:
        /*000c*/ 	.byte	0x04, 0x11
        /*000e*/ 	.short	(.L_21 - .L_20)
	.align		4
.L_20:
        /*0010*/ 	.word	index@($__internal_2_$__cuda_sm10x_tcgen05_guardrail_trap_unallocated_columns_being_dealloced)
        /*0014*/ 	.word	0x00000000


	//----- nvinfo : EIATTR_FRAME_SIZE
	.align		4
.L_21:
        /*0018*/ 	.byte	0x04, 0x11
        /*001a*/ 	.short	(.L_23 - .L_22)
	.align		4
.L_22:
        /*001c*/ 	.word	index@($__internal_1_$__cuda_sm10x_tcgen05_guardrail_trap_phase_invalid_during_alloc)
        /*0020*/ 	.word	0x00000000


	//----- nvinfo : EIATTR_FRAME_SIZE
	.align		4
.L_23:
        /*0024*/ 	.byte	0x04, 0x11
        /*0026*/ 	.short	(.L_25 - .L_24)
	.align		4
.L_24:
        /*0028*/ 	.word	index@($__internal_0_$__cuda_sm10x_tcgen05_guardrail_trap_col_being_dealloced_not_returned_by_alloc)
        /*002c*/ 	.word	0x00000000


	//----- nvinfo : EIATTR_FRAME_SIZE
	.align		4
.L_25:
        /*0030*/ 	.byte	0x04, 0x11
        /*0032*/ 	.short	(.L_27 - .L_26)
	.align		4
.L_26:
        /*0034*/ 	.word	index@(_ZN7cutlass13device_kernelINS_4gemm6kernel13GemmUniversalIN4cute5tupleIJiiiiEEENS1_10collective13CollectiveMmaINS1_35MainloopSm100TmaUmmaWarpSpecializedILi5ELi2ELi2ENS5_IJNS4_1CILi1EEESB_SB_EEEEENS5_IJNSA_ILi128EEENSA_ILi256EEENSA_ILi32EEEEEENS_10bfloat16_tENS5_IJlSB_lEEESI_SJ_NS4_8TiledMMAINS4_8MMA_AtomIJNS4_20SM100_MMA_F16BF16_SSISI_SI_fLi128ELi256ELNS4_4UMMA5MajorE0ELSO_0ELNSN_7ScaleInE0ELSP_0EEEEEENS4_6LayoutISC_NS5_IJNSA_ILi0EEEST_ST_EEEEENS5_IJNS4_10UnderscoreESW_SW_EEEEENS4_13SM90_TMA_LOADENS4_14ComposedLayoutINS4_7SwizzleILi2ELi4ELi3EEENS4_18smem_ptr_flag_bitsILi16EEENSS_INS5_IJNSA_ILi8EEESG_EEENS5_IJSG_SB_EEEEEEEvNS4_8identityESZ_S19_vS1A_EENS_8epilogue10collective18CollectiveEpilogueINS1C_23Sm100TmaWarpSpecializedILi4ELi2ELi64ELb1ELb0EEEJSH_NS5_IJNSS_ISE_SB_EENSS_INSA_ILi64EEESB_EEEEESI_SJ_SI_SJ_NS1C_6fusion15FusionCallbacksIS1G_NS1L_17LinearCombinationISI_fSI_fLNS_15FloatRoundStyleE2EEESH_S1K_JEEENS4_5SM1004TMEM4LOAD26SM100_TMEM_LOAD_32dp32b64xESZ_NS10_INS11_ILi3ELi4ELi3EEES14_NSS_INS5_IJS15_S1I_EEENS5_IJS1I_SB_EEEEEEENS4_39AutoVectorizingCopyWithAssumedAlignmentILi128EEENS4_14SM90_TMA_STOREES1Z_S21_S21_EEEvvEEEEvNT_6ParamsE)
        /*0038*/ 	.word	0x00000000


	//----- nvinfo : EIATTR_MIN_STACK_SIZE
	.align		4
.L_27:
        /*003c*/ 	.byte	0x04, 0x12
        /*003e*/ 	.short	(.L_29 - .L_28)
	.align		4
.L_28:
        /*0040*/ 	.word	index@(_ZN7cutlass13device_kernelINS_4gemm6kernel13GemmUniversalIN4cute5tupleIJiiiiEEENS1_10collective13CollectiveMmaINS1_35MainloopSm100TmaUmmaWarpSpecializedILi5ELi2ELi2ENS5_IJNS4_1CILi1EEESB_SB_EEEEENS5_IJNSA_ILi128EEENSA_ILi256EEENSA_ILi32EEEEEENS_10bfloat16_tENS5_IJlSB_lEEESI_SJ_NS4_8TiledMMAINS4_8MMA_AtomIJNS4_20SM100_MMA_F16BF16_SSISI_SI_fLi128ELi256ELNS4_4UMMA5MajorE0ELSO_0ELNSN_7ScaleInE0ELSP_0EEEEEENS4_6LayoutISC_NS5_IJNSA_ILi0EEEST_ST_EEEEENS5_IJNS4_10UnderscoreESW_SW_EEEEENS4_13SM90_TMA_LOADENS4_14ComposedLayoutINS4_7SwizzleILi2ELi4ELi3EEENS4_18smem_ptr_flag_bitsILi16EEENSS_INS5_IJNSA_ILi8EEESG_EEENS5_IJSG_SB_EEEEEEEvNS4_8identityESZ_S19_vS1A_EENS_8epilogue10collective18CollectiveEpilogueINS1C_23Sm100TmaWarpSpecializedILi4ELi2ELi64ELb1ELb0EEEJSH_NS5_IJNSS_ISE_SB_EENSS_INSA_ILi64EEESB_EEEEESI_SJ_SI_SJ_NS1C_6fusion15FusionCallbacksIS1G_NS1L_17LinearCombinationISI_fSI_fLNS_15FloatRoundStyleE2EEESH_S1K_JEEENS4_5SM1004TMEM4LOAD26SM100_TMEM_LOAD_32dp32b64xESZ_NS10_INS11_ILi3ELi4ELi3EEES14_NSS_INS5_IJS15_S1I_EEENS5_IJS1I_SB_EEEEEEENS4_39AutoVectorizingCopyWithAssumedAlignmentILi128EEENS4_14SM90_TMA_STOREES1Z_S21_S21_EEEvvEEEEvNT_6ParamsE)
        /*0044*/ 	.word	0x00000000
.L_29:


//--------------------- .nv.compat                --------------------------
	.section	.nv.compat,"",@"SHT_CUDA_COMPAT_INFO"
	.align	4
        /*0000*/ 	.byte	0x02, 0x09, 0x01, 0x00, 0x02, 0x02, 0x02, 0x00, 0x02, 0x05, 0x05, 0x00, 0x03, 0x07, 0x01, 0x01
        /*0010*/ 	.byte	0x02, 0x03, 0x01, 0x00, 0x02, 0x06, 0x01, 0x00, 0x04, 0x0b, 0x08, 0x00, 0x09, 0x00, 0x00, 0x00
        /*0020*/ 	.byte	0x00, 0x00, 0x00, 0x00


//--------------------- .nv.info._ZN7cutlass13device_kernelINS_4gemm6kernel13GemmUniversalIN4cute5tupleIJiiiiEEENS1_10collective13CollectiveMmaINS1_35MainloopSm100TmaUmmaWarpSpecializedILi5ELi2ELi2ENS5_IJNS4_1CILi1EEESB_SB_EEEEENS5_IJNSA_ILi128EEENSA_ILi256EEENSA_ILi32EEEEEENS_10bfloat16_tENS5_IJlSB_lEEESI_SJ_NS4_8TiledMMAINS4_8MMA_AtomIJNS4_20SM100_MMA_F16BF16_SSISI_SI_fLi128ELi256ELNS4_4UMMA5MajorE0ELSO_0ELNSN_7ScaleInE0ELSP_0EEEEEENS4_6LayoutISC_NS5_IJNSA_ILi0EEEST_ST_EEEEENS5_IJNS4_10UnderscoreESW_SW_EEEEENS4_13SM90_TMA_LOADENS4_14ComposedLayoutINS4_7SwizzleILi2ELi4ELi3EEENS4_18smem_ptr_flag_bitsILi16EEENSS_INS5_IJNSA_ILi8EEESG_EEENS5_IJSG_SB_EEEEEEEvNS4_8identityESZ_S19_vS1A_EENS_8epilogue10collective18CollectiveEpilogueINS1C_23Sm100TmaWarpSpecializedILi4ELi2ELi64ELb1ELb0EEEJSH_NS5_IJNSS_ISE_SB_EENSS_INSA_ILi64EEESB_EEEEESI_SJ_SI_SJ_NS1C_6fusion15FusionCallbacksIS1G_NS1L_17LinearCombinationISI_fSI_fLNS_15FloatRoundStyleE2EEESH_S1K_JEEENS4_5SM1004TMEM4LOAD26SM100_TMEM_LOAD_32dp32b64xESZ_NS10_INS11_ILi3ELi4ELi3EEES14_NSS_INS5_IJS15_S1I_EEENS5_IJS1I_SB_EEEEEEENS4_39AutoVectorizingCopyWithAssumedAlignmentILi128EEENS4_14SM90_TMA_STOREES1Z_S21_S21_EEEvvEEEEvNT_6ParamsE --------------------------
	.section	.nv.info._ZN7cutlass13device_kernelINS_4gemm6kernel13GemmUniversalIN4cute5tupleIJiiiiEEENS1_10collective13CollectiveMmaINS1_35MainloopSm100TmaUmmaWarpSpecializedILi5ELi2ELi2ENS5_IJNS4_1CILi1EEESB_SB_EEEEENS5_IJNSA_ILi128EEENSA_ILi256EEENSA_ILi32EEEEEENS_10bfloat16_tENS5_IJlSB_lEEESI_SJ_NS4_8TiledMMAINS4_8MMA_AtomIJNS4_20SM100_MMA_F16BF16_SSISI_SI_fLi128ELi256ELNS4_4UMMA5MajorE0ELSO_0ELNSN_7ScaleInE0ELSP_0EEEEEENS4_6LayoutISC_NS5_IJNSA_ILi0EEEST_ST_EEEEENS5_IJNS4_10UnderscoreESW_SW_EEEEENS4_13SM90_TMA_LOADENS4_14ComposedLayoutINS4_7SwizzleILi2ELi4ELi3EEENS4_18smem_ptr_flag_bitsILi16EEENSS_INS5_IJNSA_ILi8EEESG_EEENS5_IJSG_SB_EEEEEEEvNS4_8identityESZ_S19_vS1A_EENS_8epilogue10collective18CollectiveEpilogueINS1C_23Sm100TmaWarpSpecializedILi4ELi2ELi64ELb1ELb0EEEJSH_NS5_IJNSS_ISE_SB_EENSS_INSA_ILi64EEESB_EEEEESI_SJ_SI_SJ_NS1C_6fusion15FusionCallbacksIS1G_NS1L_17LinearCombinationISI_fSI_fLNS_15FloatRoundStyleE2EEESH_S1K_JEEENS4_5SM1004TMEM4LOAD26SM100_TMEM_LOAD_32dp32b64xESZ_NS10_INS11_ILi3ELi4ELi3EEES14_NSS_INS5_IJS15_S1I_EEENS5_IJS1I_SB_EEEEEEENS4_39AutoVectorizingCopyWithAssumedAlignmentILi128EEENS4_14SM90_TMA_STOREES1Z_S21_S21_EEEvvEEEEvNT_6ParamsE,"",@"SHT_CUDA_INFO"
	.sectionflags	@""
	.align	4


	//----- nvinfo : EIATTR_CUDA_API_VERSION
	.align		4
        /*0000*/ 	.byte	0x04, 0x37
        /*0002*/ 	.short	(.L_31 - .L_30)
.L_30:
        /*0004*/ 	.word	0x00000082


	//----- nvinfo : EIATTR_KPARAM_INFO
	.align		4
.L_31:
        /*0008*/ 	.byte	0x04, 0x17
        /*000a*/ 	.short	(.L_33 - .L_32)
.L_32:
        /*000c*/ 	.word	0x00000000
        /*0010*/ 	.short	0x0000
        /*0012*/ 	.short	0x0000
        /*0014*/ 	.byte	0x00, 0xf0, 0x01, 0x20


	//----- nvinfo : EIATTR_AT_ENTRY_FRAGMENTS
	.align		4
.L_33:
        /*0018*/ 	.byte	0x04, 0x4f
        /*001a*/ 	.short	(.L_35 - .L_34)


	//   ....[0]....
.L_34:
        /*001c*/ 	.word	0x00000006


	//----- nvinfo : EIATTR_RESERVED_SMEM_USED
	.align		4
.L_35:
        /*0020*/ 	.byte	0x01, 0x41
	.zero		2


	//----- nvinfo : EIATTR_SPARSE_MMA_MASK
	.align		4
        /*0024*/ 	.byte	0x03, 0x50
        /*0026*/ 	.short	0x0000


	//----- nvinfo : EIATTR_TCGEN05_1CTA_USED
	.align		4
        /*0028*/ 	.byte	0x01, 0x51
	.zero		2


	//----- nvinfo : EIATTR_MAXREG_COUNT
	.align		4
        /*002c*/ 	.byte	0x03, 0x1b
        /*002e*/ 	.short	0x00ff


	//----- nvinfo : EIATTR_NUM_BARRIERS
	.align		4
        /*0030*/ 	.byte	0x02, 0x4c
        /*0032*/ 	.byte	0x07
	.zero		1


	//----- nvinfo : EIATTR_EXTERNS
	.align		4
        /*0034*/ 	.byte	0x04, 0x0f
        /*0036*/ 	.short	(.L_37 - .L_36)


	//   ....[0]....
	.align		4
.L_36:
        /*0038*/ 	.word	index@(__assertfail)


	//----- nvinfo : EIATTR_MERCURY_ISA_VERSION
	.align		4
.L_37:
        /*003c*/ 	.byte	0x03, 0x5f
        /*003e*/ 	.short	0x0101


	//----- nvinfo : EIATTR_INT_WARP_WIDE_INSTR_OFFSETS
	.align		4
        /*0040*/ 	.byte	0x04, 0x31
        /*0042*/ 	.short	(.L_39 - .L_38)


	//   ....[0]....
.L_38:
        /*0044*/ 	.word	0x00001dd0


	//   ....[1]....
        /*0048*/ 	.word	0x000036b0


	//   ....[2]....
        /*004c*/ 	.word	0x000036d0


	//   ....[3]....
        /*0050*/ 	.word	0x00003700


	//   ....[4]....
        /*0054*/ 	.word	0x00004040


	//   ....[5]....
        /*0058*/ 	.word	0x000040b0


	//   ....[6]....
        /*005c*/ 	.word	0x00004190


	//   ....[7]....
        /*0060*/ 	.word	0x00004210


	//   ....[8]....
        /*0064*/ 	.word	0x00004320


	//   ....[9]....
        /*0068*/ 	.word	0x000043b0


	//   ....[10]....
        /*006c*/ 	.word	0x00004590


	//   ....[11]....
        /*0070*/ 	.word	0x000046f0


	//----- nvinfo : EIATTR_COOP_GROUP_MASK_REGIDS
	.align		4
.L_39:
        /*0074*/ 	.byte	0x04, 0x29
        /*0076*/ 	.short	(.L_41 - .L_40)


	//   ....[0]....
.L_40:
        /*0078*/ 	.word	0xffffffff


	//   ....[1]....
        /*007c*/ 	.word	0xffffffff


	//   ....[2]....
        /*0080*/ 	.word	0xffffffff


	//   ....[3]....
        /*0084*/ 	.word	0xffffffff


	//   ....[4]....
        /*0088*/ 	.word	0xffffffff


	//   ....[5]....
        /*008c*/ 	.word	0xffffffff


	//   ....[6]....
        /*0090*/ 	.word	0xffffffff


	//   ....[7]....
        /*0094*/ 	.word	0xffffffff


	//   ....[8]....
        /*0098*/ 	.word	0xffffffff


	//   ....[9]....
        /*009c*/ 	.word	0xffffffff


	//   ....[10]....
        /*00a0*/ 	.word	0xffffffff


	//   ....[11]....
        /*00a4*/ 	.word	0xffffffff


	//   ....[12]....
        /*00a8*/ 	.word	0xffffffff


	//----- nvinfo : EIATTR_COOP_GROUP_INSTR_OFFSETS
	.align		4
.L_41:
        /*00ac*/ 	.byte	0x04, 0x28
        /*00ae*/ 	.short	(.L_43 - .L_42)


	//   ....[0]....
.L_42:
        /*00b0*/ 	.word	0x00000090


	//   ....[1]....
        /*00b4*/ 	.word	0x000004d0


	//   ....[2]....
        /*00b8*/ 	.word	0x00000660


	//   ....[3]....
        /*00bc*/ 	.word	0x00000800


	//   ....[4]....
        /*00c0*/ 	.word	0x00000900


	//   ....[5]....
        /*00c4*/ 	.word	0x00000a70


	//   ....[6]....
        /*00c8*/ 	.word	0x00000bd0


	//   ....[7]....
        /*00cc*/ 	.word	0x00001cb0


	//   ....[8]....
        /*00d0*/ 	.word	0x00002b20


	//   ....[9]....
        /*00d4*/ 	.word	0x00002d30


	//   ....[10]....
        /*00d8*/ 	.word	0x00002d60


	//   ....[11]....
        /*00dc*/ 	.word	0x00003590


	//   ....[12]....
        /*00e0*/ 	.word	0x000037c0


	//----- nvinfo : EIATTR_VRC_CTA_INIT_COUNT
	.align		4
.L_43:
        /*00e4*/ 	.byte	0x02, 0x4a
        /*00e6*/ 	.byte	0x80
	.zero		1


	//----- nvinfo : EIATTR_SYSCALL_OFFSETS
	.align		4
        /*00e8*/ 	.byte	0x04, 0x46
        /*00ea*/ 	.short	(.L_45 - .L_44)


	//   ....[0]....
.L_44:
        /*00ec*/ 	.word	0x000051a0


	//   ....[1]....
        /*00f0*/ 	.word	0x00005290


	//   ....[2]....
        /*00f4*/ 	.word	0x00005c10


	//   ....[3]....
        /*00f8*/ 	.word	0x00007060


	//   ....[4]....
        /*00fc*/ 	.word	0x00008480


	//   ....[5]....
        /*0100*/ 	.word	0x00009890


	//----- nvinfo : EIATTR_MBARRIER_INSTR_OFFSETS
	.align		4
.L_45:
        /*0104*/ 	.byte	0x04, 0x39
        /*0106*/ 	.short	(.L_47 - .L_46)


	//   ....[0]....
.L_46:
        /*0108*/ 	.word	0x000005b0
        /*010c*/ 	.word	0x000000ff
        /*0110*/ 	.word	0x00000000
        /*0114*/ 	.short	0x0100
        /*0116*/ 	.byte	0x05
	.zero		1


	//   ....[1]....
        /*0118*/ 	.word	0x000005c0
        /*011c*/ 	.word	0x000000ff
        /*0120*/ 	.word	0x00000028
        /*0124*/ 	.short	0x0100
        /*0126*/ 	.byte	0x05
	.zero		1


	//   ....[2]....
        /*0128*/ 	.word	0x000005d0
        /*012c*/ 	.word	0x000000ff
        /*0130*/ 	.word	0x00000008
        /*0134*/ 	.short	0x0100
        /*0136*/ 	.byte	0x05
	.zero		1


	//   ....[3]....
        /*0138*/ 	.word	0x000005e0
        /*013c*/ 	.word	0x000000ff
        /*0140*/ 	.word	0x00000030
        /*0144*/ 	.short	0x0100
        /*0146*/ 	.byte	0x05
	.zero		1


	//   ....[4]....
        /*0148*/ 	.word	0x000005f0
        /*014c*/ 	.word	0x000000ff
        /*0150*/ 	.word	0x00000010
        /*0154*/ 	.short	0x0100
        /*0156*/ 	.byte	0x05
	.zero		1


	//   ....[5]....
        /*0158*/ 	.word	0x00000600
        /*015c*/ 	.word	0x000000ff
        /*0160*/ 	.word	0x00000038
        /*0164*/ 	.short	0x0100
        /*0166*/ 	.byte	0x05
	.zero		1


	//   ....[6]....
        /*0168*/ 	.word	0x00000610
        /*016c*/ 	.word	0x000000ff
        /*0170*/ 	.word	0x00000018
        /*0174*/ 	.short	0x0100
        /*0176*/ 	.byte	0x05
	.zero		1


	//   ....[7]....
        /*0178*/ 	.word	0x00000620
        /*017c*/ 	.word	0x000000ff
        /*0180*/ 	.word	0x00000040
        /*0184*/ 	.short	0x0100
        /*0186*/ 	.byte	0x05
	.zero		1


	//   ....[8]....
        /*0188*/ 	.word	0x00000630
        /*018c*/ 	.word	0x000000ff
        /*0190*/ 	.word	0x00000020
        /*0194*/ 	.short	0x0100
        /*0196*/ 	.byte	0x05
	.zero		1


	//   ....[9]....
        /*0198*/ 	.word	0x00000640
        /*019c*/ 	.word	0x000000ff
        /*01a0*/ 	.word	0x00000048
        /*01a4*/ 	.short	0x0100
        /*01a6*/ 	.byte	0x05
	.zero		1


	//   ....[10]....
        /*01a8*/ 	.word	0x00000770
        /*01ac*/ 	.word	0x000000ff
        /*01b0*/ 	.word	0x00000050
        /*01b4*/ 	.short	0x0100
        /*01b6*/ 	.byte	0x07
	.zero		1


	//   ....[11]....
        /*01b8*/ 	.word	0x00000780
        /*01bc*/ 	.word	0x000000ff
        /*01c0*/ 	.word	0x00000070
        /*01c4*/ 	.short	0x0100
        /*01c6*/ 	.byte	0x07
	.zero		1


	//   ....[12]....
        /*01c8*/ 	.word	0x00000790
        /*01cc*/ 	.word	0x000000ff
        /*01d0*/ 	.word	0x00000058
        /*01d4*/ 	.short	0x0100
        /*01d6*/ 	.byte	0x07
	.zero		1


	//   ....[13]....
        /*01d8*/ 	.word	0x000007a0
        /*01dc*/ 	.word	0x000000ff
        /*01e0*/ 	.word	0x00000078
        /*01e4*/ 	.short	0x0100
        /*01e6*/ 	.byte	0x07
	.zero		1


	//   ....[14]....
        /*01e8*/ 	.word	0x000007b0
        /*01ec*/ 	.word	0x000000ff
        /*01f0*/ 	.word	0x00000060
        /*01f4*/ 	.short	0x0100
        /*01f6*/ 	.byte	0x07
	.zero		1


	//   ....[15]....
        /*01f8*/ 	.word	0x000007c0
        /*01fc*/ 	.word	0x000000ff
        /*0200*/ 	.word	0x00000080
        /*0204*/ 	.short	0x0100
        /*0206*/ 	.byte	0x07
	.zero		1


	//   ....[16]....
        /*0208*/ 	.word	0x000007d0
        /*020c*/ 	.word	0x000000ff
        /*0210*/ 	.word	0x00000068
        /*0214*/ 	.short	0x0100
        /*0216*/ 	.byte	0x07
	.zero		1


	//   ....[17]....
        /*0218*/ 	.word	0x000007e0
        /*021c*/ 	.word	0x000000ff
        /*0220*/ 	.word	0x00000088
        /*0224*/ 	.short	0x0100
        /*0226*/ 	.byte	0x07
	.zero		1


	//   ....[18]....
        /*0228*/ 	.word	0x000008d0
        /*022c*/ 	.word	0x000000ff
        /*0230*/ 	.word	0x00000090
        /*0234*/ 	.short	0x0100
        /*0236*/ 	.byte	0x05
	.zero		1


	//   ....[19]....
        /*0238*/ 	.word	0x000008e0
        /*023c*/ 	.word	0x000000ff
        /*0240*/ 	.word	0x00000098
        /*0244*/ 	.short	0x0100
        /*0246*/ 	.byte	0x05
	.zero		1


	//   ....[20]....
        /*0248*/ 	.word	0x00000a20
        /*024c*/ 	.word	0x000000ff
        /*0250*/ 	.word	0x000000a0
        /*0254*/ 	.short	0x0100
        /*0256*/ 	.byte	0x05
	.zero		1


	//   ....[21]....
        /*0258*/ 	.word	0x00000a30
        /*025c*/ 	.word	0x000000ff
        /*0260*/ 	.word	0x000000b0
        /*0264*/ 	.short	0x0100
        /*0266*/ 	.byte	0x05
	.zero		1


	//   ....[22]....
        /*0268*/ 	.word	0x00000a40
        /*026c*/ 	.word	0x000000ff
        /*0270*/ 	.word	0x000000a8
        /*0274*/ 	.short	0x0100
        /*0276*/ 	.byte	0x05
	.zero		1


	//   ....[23]....
        /*0278*/ 	.word	0x00000a50
        /*027c*/ 	.word	0x000000ff
        /*0280*/ 	.word	0x000000b8
        /*0284*/ 	.short	0x0100
        /*0286*/ 	.byte	0x05
	.zero		1


	//   ....[24]....
        /*0288*/ 	.word	0x00000b80
        /*028c*/ 	.word	0x000000ff
        /*0290*/ 	.word	0x000000c0
        /*0294*/ 	.short	0x0100
        /*0296*/ 	.byte	0x07
	.zero		1


	//   ....[25]....
        /*0298*/ 	.word	0x00000b90
        /*029c*/ 	.word	0x000000ff
        /*02a0*/ 	.word	0x000000d0
        /*02a4*/ 	.short	0x0100
        /*02a6*/ 	.byte	0x07
	.zero		1


	//   ....[26]....
        /*02a8*/ 	.word	0x00000ba0
        /*02ac*/ 	.word	0x000000ff
        /*02b0*/ 	.word	0x000000c8
        /*02b4*/ 	.short	0x0100
        /*02b6*/ 	.byte	0x07
	.zero		1


	//   ....[27]....
        /*02b8*/ 	.word	0x00000bb0
        /*02bc*/ 	.word	0x000000ff
        /*02c0*/ 	.word	0x000000d8
        /*02c4*/ 	.short	0x0100
        /*02c6*/ 	.byte	0x07
	.zero		1


	//   ....[28]....
        /*02c8*/ 	.word	0x00000ca0
        /*02cc*/ 	.word	0x000000ff
        /*02d0*/ 	.word	0x000000e0
        /*02d4*/ 	.short	0x0100
        /*02d6*/ 	.byte	0x05
	.zero		1


	//   ....[29]....
        /*02d8*/ 	.word	0x00000cb0
        /*02dc*/ 	.word	0x000000ff
        /*02e0*/ 	.word	0x000000f0
        /*02e4*/ 	.short	0x0100
        /*02e6*/ 	.byte	0x05
	.zero		1


	//   ....[30]....
        /*02e8*/ 	.word	0x00000cc0
        /*02ec*/ 	.word	0x000000ff
        /*02f0*/ 	.word	0x000000e8
        /*02f4*/ 	.short	0x0100
        /*02f6*/ 	.byte	0x05
	.zero		1


	//   ....[31]....
        /*02f8*/ 	.word	0x00000cd0
        /*02fc*/ 	.word	0x000000ff
        /*0300*/ 	.word	0x000000f8
        /*0304*/ 	.short	0x0100
        /*0306*/ 	.byte	0x05
	.zero		1


	//   ....[32]....
        /*0308*/ 	.word	0x000015b0
        /*030c*/ 	.word	0x00000003
        /*0310*/ 	.word	0x000000f0
        /*0314*/ 	.short	0x010a
        /*0316*/ 	.byte	0xff
	.zero		1


	//   ....[33]....
        /*0318*/ 	.word	0x000015e0
        /*031c*/ 	.word	0x00000003
        /*0320*/ 	.word	0x000000e0
        /*0324*/ 	.short	0x0101
        /*0326*/ 	.byte	0xff
	.zero		1


	//   ....[34]....
        /*0328*/ 	.word	0x000016b0
        /*032c*/ 	.word	0x000000ff
        /*0330*/ 	.word	0x00000028
        /*0334*/ 	.short	0x010a
        /*0336*/ 	.byte	0x08
	.zero		1


	//   ....[35]....
        /*0338*/ 	.word	0x00001750
        /*033c*/ 	.word	0x000000ff
        /*0340*/ 	.word	0x00000028
        /*0344*/ 	.short	0x010a
        /*0346*/ 	.byte	0x21
	.zero		1


	//   ....[36]....
        /*0348*/ 	.word	0x000018a0
        /*034c*/ 	.word	0x000000ff
        /*0350*/ 	.word	0x00000028
        /*0354*/ 	.short	0x010a
        /*0356*/ 	.byte	0x08
	.zero		1


	//   ....[37]....
        /*0358*/ 	.word	0x000019b0
        /*035c*/ 	.word	0x000000ff
        /*0360*/ 	.word	0x00000098
        /*0364*/ 	.short	0x0101
        /*0366*/ 	.byte	0x04
	.zero		1


	//   ....[38]....
        /*0368*/ 	.word	0x000019d0
        /*036c*/ 	.word	0x000000ff
        /*0370*/ 	.word	0x00000028
        /*0374*/ 	.short	0x010a
        /*0376*/ 	.byte	0x08
	.zero		1


	//   ....[39]....
        /*0378*/ 	.word	0x00001a50
        /*037c*/ 	.word	0x000000ff
        /*0380*/ 	.word	0x00000028
        /*0384*/ 	.short	0x010a
        /*0386*/ 	.byte	0x11
	.zero		1


	//   ....[40]....
        /*0388*/ 	.word	0x00001ba0
        /*038c*/ 	.word	0x000000ff
        /*0390*/ 	.word	0x00000028
        /*0394*/ 	.short	0x010a
        /*0396*/ 	.byte	0x08
	.zero		1


	//   ....[41]....
        /*0398*/ 	.word	0x00001ce0
        /*039c*/ 	.word	0x00000002
        /*03a0*/ 	.word	0x000000a0
        /*03a4*/ 	.short	0x010a
        /*03a6*/ 	.byte	0xff
	.zero		1


	//   ....[42]....
        /*03a8*/ 	.word	0x00001da0
        /*03ac*/ 	.word	0x00000002
        /*03b0*/ 	.word	0x00000000
        /*03b4*/ 	.short	0x0101
        /*03b6*/ 	.byte	0xff
	.zero		1


	//   ....[43]....
        /*03b8*/ 	.word	0x00002300
        /*03bc*/ 	.word	0x000000ff
        /*03c0*/ 	.word	0x00000000
        /*03c4*/ 	.short	0x010a
        /*03c6*/ 	.byte	0x05
	.zero		1


	//   ....[44]....
        /*03c8*/ 	.word	0x00002390
        /*03cc*/ 	.word	0x000000ff
        /*03d0*/ 	.word	0x00000000
        /*03d4*/ 	.short	0x010a
        /*03d6*/ 	.byte	0x05
	.zero		1


	//   ....[45]....
        /*03d8*/ 	.word	0x00002420
        /*03dc*/ 	.word	0x000000ff
        /*03e0*/ 	.word	0x00000000
        /*03e4*/ 	.short	0x010a
        /*03e6*/ 	.byte	0x05
	.zero		1


	//   ....[46]....
        /*03e8*/ 	.word	0x000024b0
        /*03ec*/ 	.word	0x000000ff
        /*03f0*/ 	.word	0x00000000
        /*03f4*/ 	.short	0x010a
        /*03f6*/ 	.byte	0x05
	.zero		1


	//   ....[47]....
        /*03f8*/ 	.word	0x00002550
        /*03fc*/ 	.word	0x00000000
        /*0400*/ 	.word	0x00000000
        /*0404*/ 	.short	0x010a
        /*0406*/ 	.byte	0xff
	.zero		1


	//   ....[48]....
        /*0408*/ 	.word	0x00002670
        /*040c*/ 	.word	0x00000000
        /*0410*/ 	.word	0x000000e0
        /*0414*/ 	.short	0x010a
        /*0416*/ 	.byte	0xff
	.zero		1


	//   ....[49]....
        /*0418*/ 	.word	0x000026d0
        /*041c*/ 	.word	0x00000004
        /*0420*/ 	.word	0x00000000
        /*0424*/ 	.short	0x0101
        /*0426*/ 	.byte	0xff
	.zero		1


	//   ....[50]....
        /*0428*/ 	.word	0x000026f0
        /*042c*/ 	.word	0x000000ff
        /*0430*/ 	.word	0x000000b0
        /*0434*/ 	.short	0x010a
        /*0436*/ 	.byte	0x05
	.zero		1


	//   ....[51]....
        /*0438*/ 	.word	0x00002810
        /*043c*/ 	.word	0x00000000
        /*0440*/ 	.word	0x000000a0
        /*0444*/ 	.short	0x010a
        /*0446*/ 	.byte	0xff
	.zero		1


	//   ....[52]....
        /*0448*/ 	.word	0x00002920
        /*044c*/ 	.word	0x00000000
        /*0450*/ 	.word	0x00000000
        /*0454*/ 	.short	0x0101
        /*0456*/ 	.byte	0xff
	.zero		1


	//   ....[53]....
        /*0458*/ 	.word	0x000029b0
        /*045c*/ 	.word	0x000000ff
        /*0460*/ 	.word	0x000000b0
        /*0464*/ 	.short	0x0106
        /*0466*/ 	.byte	0x05
	.zero		1


	//   ....[54]....
        /*0468*/ 	.word	0x000029d0
        /*046c*/ 	.word	0x000000ff
        /*0470*/ 	.word	0x000000b0
        /*0474*/ 	.short	0x010a
        /*0476*/ 	.byte	0x05
	.zero		1


	//   ....[55]....
        /*0478*/ 	.word	0x00002a60
        /*047c*/ 	.word	0x000000ff
        /*0480*/ 	.word	0x000000b0
        /*0484*/ 	.short	0x0106
        /*0486*/ 	.byte	0x04
	.zero		1


	//   ....[56]....
        /*0488*/ 	.word	0x00002aa0
        /*048c*/ 	.word	0x00000000
        /*0490*/ 	.word	0x000000b0
        /*0494*/ 	.short	0x010a
        /*0496*/ 	.byte	0xff
	.zero		1


	//   ....[57]....
        /*0498*/ 	.word	0x00002fa0
        /*049c*/ 	.word	0x00000000
        /*04a0*/ 	.word	0x000000a0
        /*04a4*/ 	.short	0x010a
        /*04a6*/ 	.byte	0xff
	.zero		1


	//   ....[58]....
        /*04a8*/ 	.word	0x000030b0
        /*04ac*/ 	.word	0x00000003
        /*04b0*/ 	.word	0x00000000
        /*04b4*/ 	.short	0x0101
        /*04b6*/ 	.byte	0xff
	.zero		1


	//   ....[59]....
        /*04b8*/ 	.word	0x000030c0
        /*04bc*/ 	.word	0x000000ff
        /*04c0*/ 	.word	0x00000000
        /*04c4*/ 	.short	0x010a
        /*04c6*/ 	.byte	0x04
	.zero		1


	//   ....[60]....
        /*04c8*/ 	.word	0x000030e0
        /*04cc*/ 	.word	0x000000ff
        /*04d0*/ 	.word	0x000000d0
        /*04d4*/ 	.short	0x010a
        /*04d6*/ 	.byte	0x08
	.zero		1


	//   ....[61]....
        /*04d8*/ 	.word	0x000031b0
        /*04dc*/ 	.word	0x000000ff
        /*04e0*/ 	.word	0x00000000
        /*04e4*/ 	.short	0x010a
        /*04e6*/ 	.byte	0x07
	.zero		1


	//   ....[62]....
        /*04e8*/ 	.word	0x000032f0
        /*04ec*/ 	.word	0x000000ff
        /*04f0*/ 	.word	0x00000000
        /*04f4*/ 	.short	0x010a
        /*04f6*/ 	.byte	0x04
	.zero		1


	//   ....[63]....
        /*04f8*/ 	.word	0x000034e0
        /*04fc*/ 	.word	0x000000ff
        /*0500*/ 	.word	0x00000000
        /*0504*/ 	.short	0x010a
        /*0506*/ 	.byte	0x05
	.zero		1


	//   ....[64]....
        /*0508*/ 	.word	0x00003570
        /*050c*/ 	.word	0x000000ff
        /*0510*/ 	.word	0x00000000
        /*0514*/ 	.short	0x010a
        /*0516*/ 	.byte	0x07
	.zero		1


	//   ....[65]....
        /*0518*/ 	.word	0x000039f0
        /*051c*/ 	.word	0x00000000
        /*0520*/ 	.word	0x000000a0
        /*0524*/ 	.short	0x010a
        /*0526*/ 	.byte	0xff
	.zero		1


	//   ....[66]....
        /*0528*/ 	.word	0x00003ab0
        /*052c*/ 	.word	0x00000000
        /*0530*/ 	.word	0x00000000
        /*0534*/ 	.short	0x0101
        /*0536*/ 	.byte	0xff
	.zero		1


	//   ....[67]....
        /*0538*/ 	.word	0x00003dd0
        /*053c*/ 	.word	0x000000ff
        /*0540*/ 	.word	0x00000098
        /*0544*/ 	.short	0x010a
        /*0546*/ 	.byte	0x07
	.zero		1


	//   ....[68]....
        /*0548*/ 	.word	0x00003fc0
        /*054c*/ 	.word	0x000000ff
        /*0550*/ 	.word	0x00000070
        /*0554*/ 	.short	0x010a
        /*0556*/ 	.byte	0x07
	.zero		1


	//   ....[69]....
        /*0558*/ 	.word	0x00004130
        /*055c*/ 	.word	0x000000ff
        /*0560*/ 	.word	0x00000050
        /*0564*/ 	.short	0x010b
        /*0566*/ 	.byte	0x07
	.zero		1


	//   ....[70]....
        /*0568*/ 	.word	0x00004140
        /*056c*/ 	.word	0x000000ff
        /*0570*/ 	.word	0x00000000
        /*0574*/ 	.short	0x0101
        /*0576*/ 	.byte	0x08
	.zero		1


	//   ....[71]....
        /*0578*/ 	.word	0x00004160
        /*057c*/ 	.word	0x000000ff
        /*0580*/ 	.word	0x00000078
        /*0584*/ 	.short	0x010a
        /*0586*/ 	.byte	0x07
	.zero		1


	//   ....[72]....
        /*0588*/ 	.word	0x000042c0
        /*058c*/ 	.word	0x000000ff
        /*0590*/ 	.word	0x00000058
        /*0594*/ 	.short	0x010b
        /*0596*/ 	.byte	0x07
	.zero		1


	//   ....[73]....
        /*0598*/ 	.word	0x000042d0
        /*059c*/ 	.word	0x000000ff
        /*05a0*/ 	.word	0x00000000
        /*05a4*/ 	.short	0x0101
        /*05a6*/ 	.byte	0x08
	.zero		1


	//   ....[74]....
        /*05a8*/ 	.word	0x000042e0
        /*05ac*/ 	.word	0x000000ff
        /*05b0*/ 	.word	0x00000080
        /*05b4*/ 	.short	0x010a
        /*05b6*/ 	.byte	0x07
	.zero		1


	//   ....[75]....
        /*05b8*/ 	.word	0x00004480
        /*05bc*/ 	.word	0x000000ff
        /*05c0*/ 	.word	0x00000060
        /*05c4*/ 	.short	0x010b
        /*05c6*/ 	.byte	0x07
	.zero		1


	//   ....[76]....
        /*05c8*/ 	.word	0x000044f0
        /*05cc*/ 	.word	0x000000ff
        /*05d0*/ 	.word	0x00000000
        /*05d4*/ 	.short	0x0101
        /*05d6*/ 	.byte	0x08
	.zero		1


	//   ....[77]....
        /*05d8*/ 	.word	0x00004520
        /*05dc*/ 	.word	0x000000ff
        /*05e0*/ 	.word	0x00000088
        /*05e4*/ 	.short	0x010a
        /*05e6*/ 	.byte	0x07
	.zero		1


	//   ....[78]....
        /*05e8*/ 	.word	0x00004730
        /*05ec*/ 	.word	0x000000ff
        /*05f0*/ 	.word	0x00000068
        /*05f4*/ 	.short	0x010b
        /*05f6*/ 	.byte	0x07
	.zero		1


	//   ....[79]....
        /*05f8*/ 	.word	0x00004750
        /*05fc*/ 	.word	0x000000ff
        /*0600*/ 	.word	0x00000000
        /*0604*/ 	.short	0x0101
        /*0606*/ 	.byte	0x0d
	.zero		1


	//   ....[80]....
        /*0608*/ 	.word	0x00004780
        /*060c*/ 	.word	0x000000ff
        /*0610*/ 	.word	0x00000070
        /*0614*/ 	.short	0x010a
        /*0616*/ 	.byte	0x07
	.zero		1


	//   ....[81]....
        /*0618*/ 	.word	0x000047a0
        /*061c*/ 	.word	0x000000ff
        /*0620*/ 	.word	0x00000078
        /*0624*/ 	.short	0x010a
        /*0626*/ 	.byte	0x07
	.zero		1


	//   ....[82]....
        /*0628*/ 	.word	0x000047c0
        /*062c*/ 	.word	0x000000ff
        /*0630*/ 	.word	0x00000080
        /*0634*/ 	.short	0x010a
        /*0636*/ 	.byte	0x07
	.zero		1


	//   ....[83]....
        /*0638*/ 	.word	0x00004800
        /*063c*/ 	.word	0x00000000
        /*0640*/ 	.word	0x00000088
        /*0644*/ 	.short	0x010a
        /*0646*/ 	.byte	0xff
	.zero		1


	//   ....[84]....
        /*0648*/ 	.word	0x00004b60
        /*064c*/ 	.word	0x00000000
        /*0650*/ 	.word	0x000000a0
        /*0654*/ 	.short	0x010a
        /*0656*/ 	.byte	0xff
	.zero		1


	//   ....[85]....
        /*0658*/ 	.word	0x00004c70
        /*065c*/ 	.word	0x00000000
        /*0660*/ 	.word	0x00000000
        /*0664*/ 	.short	0x0101
        /*0666*/ 	.byte	0xff
	.zero		1


	//   ....[86]....
        /*0668*/ 	.word	0x00005720
        /*066c*/ 	.word	0x000000ff
        /*0670*/ 	.word	0x00000050
        /*0674*/ 	.short	0x010a
        /*0676*/ 	.byte	0x30
	.zero		1


	//   ....[87]....
        /*0678*/ 	.word	0x00005800
        /*067c*/ 	.word	0x00000057
        /*0680*/ 	.word	0x000000c0
        /*0684*/ 	.short	0x010a
        /*0686*/ 	.byte	0xff
	.zero		1


	//   ....[88]....
        /*0688*/ 	.word	0x000059c0
        /*068c*/ 	.word	0x000000ff
        /*0690*/ 	.word	0x00000050
        /*0694*/ 	.short	0x010a
        /*0696*/ 	.byte	0x30
	.zero		1


	//   ....[89]....
        /*0698*/ 	.word	0x00005af0
        /*069c*/ 	.word	0x00000057
        /*06a0*/ 	.word	0x000000c0
        /*06a4*/ 	.short	0x010a
        /*06a6*/ 	.byte	0xff
	.zero		1


	//   ....[90]....
        /*06a8*/ 	.word	0x00006d00
        /*06ac*/ 	.word	0x00000000
        /*06b0*/ 	.word	0x00000000
        /*06b4*/ 	.short	0x0101
        /*06b6*/ 	.byte	0xff
	.zero		1


	//   ....[91]....
        /*06b8*/ 	.word	0x00006d10
        /*06bc*/ 	.word	0x00000003
        /*06c0*/ 	.word	0x00000050
        /*06c4*/ 	.short	0x010a
        /*06c6*/ 	.byte	0xff
	.zero		1


	//   ....[92]....
        /*06c8*/ 	.word	0x00006df0
        /*06cc*/ 	.word	0x00000003
        /*06d0*/ 	.word	0x00000050
        /*06d4*/ 	.short	0x010a
        /*06d6*/ 	.byte	0xff
	.zero		1


	//   ....[93]....
        /*06d8*/ 	.word	0x00008120
        /*06dc*/ 	.word	0x00000055
        /*06e0*/ 	.word	0x00000000
        /*06e4*/ 	.short	0x0101
        /*06e6*/ 	.byte	0xff
	.zero		1


	//   ....[94]....
        /*06e8*/ 	.word	0x00008140
        /*06ec*/ 	.word	0x00000000
        /*06f0*/ 	.word	0x00000050
        /*06f4*/ 	.short	0x010a
        /*06f6*/ 	.byte	0xff
	.zero		1


	//   ....[95]....
        /*06f8*/ 	.word	0x00008210
        /*06fc*/ 	.word	0x00000000
        /*0700*/ 	.word	0x00000050
        /*0704*/ 	.short	0x010a
        /*0706*/ 	.byte	0xff
	.zero		1


	//   ....[96]....
        /*0708*/ 	.word	0x00009540
        /*070c*/ 	.word	0x00000054
        /*0710*/ 	.word	0x00000000
        /*0714*/ 	.short	0x0101
        /*0716*/ 	.byte	0xff
	.zero		1


	//   ....[97]....
        /*0718*/ 	.word	0x00009560
        /*071c*/ 	.word	0x00000003
        /*0720*/ 	.word	0x00000050
        /*0724*/ 	.short	0x010a
        /*0726*/ 	.byte	0xff
	.zero		1


	//   ....[98]....
        /*0728*/ 	.word	0x00009630
        /*072c*/ 	.word	0x00000003
        /*0730*/ 	.word	0x00000050
        /*0734*/ 	.short	0x010a
        /*0736*/ 	.byte	0xff
	.zero		1


	//   ....[99]....
        /*0738*/ 	.word	0x00009a10
        /*073c*/ 	.word	0x000000ff
        /*0740*/ 	.word	0x00000000
        /*0744*/ 	.short	0x0101
        /*0746*/ 	.byte	0x05
	.zero		1


	//   ....[100]....
        /*0748*/ 	.word	0x0000a9b0
        /*074c*/ 	.word	0x00000000
        /*0750*/ 	.word	0x00000000
        /*0754*/ 	.short	0x0101
        /*0756*/ 	.byte	0xff
	.zero		1


	//   ....[101]....
        /*0758*/ 	.word	0x0000ac20
        /*075c*/ 	.word	0x000000ff
        /*0760*/ 	.word	0x00000000
        /*0764*/ 	.short	0x0101
        /*0766*/ 	.byte	0x04
	.zero		1


	//   ....[102]....
        /*0768*/ 	.word	0x0000ac40
        /*076c*/ 	.word	0x00000003
        /*0770*/ 	.word	0x000000f0
        /*0774*/ 	.short	0x010a
        /*0776*/ 	.byte	0xff
	.zero		1


	//   ....[103]....
        /*0778*/ 	.word	0x0000aca0
        /*077c*/ 	.word	0x00000002
        /*0780*/ 	.word	0x00000028
        /*0784*/ 	.short	0x010a
        /*0786*/ 	.byte	0xff
	.zero		1


	//   ....[104]....
        /*0788*/ 	.word	0x0000ad00
        /*078c*/ 	.word	0x00000002
        /*0790*/ 	.word	0x00000028
        /*0794*/ 	.short	0x010a
        /*0796*/ 	.byte	0xff
	.zero		1


	//   ....[105]....
        /*0798*/ 	.word	0x0000ad50
        /*079c*/ 	.word	0x00000002
        /*07a0*/ 	.word	0x000000a0
        /*07a4*/ 	.short	0x010a
        /*07a6*/ 	.byte	0xff
	.zero		1


	//   ....[106]....
        /*07a8*/ 	.word	0x0000adb0
        /*07ac*/ 	.word	0x00000000
        /*07b0*/ 	.word	0x00000000
        /*07b4*/ 	.short	0x010a
        /*07b6*/ 	.byte	0xff
	.zero		1


	//   ....[107]....
        /*07b8*/ 	.word	0x0000ae10
        /*07bc*/ 	.word	0x00000000
        /*07c0*/ 	.word	0x00000000
        /*07c4*/ 	.short	0x010a
        /*07c6*/ 	.byte	0xff
	.zero		1


	//   ....[108]....
        /*07c8*/ 	.word	0x0000ae70
        /*07cc*/ 	.word	0x00000000
        /*07d0*/ 	.word	0x00000000
        /*07d4*/ 	.short	0x010a
        /*07d6*/ 	.byte	0xff
	.zero		1


	//   ....[109]....
        /*07d8*/ 	.word	0x0000aed0
        /*07dc*/ 	.word	0x00000000
        /*07e0*/ 	.word	0x00000000
        /*07e4*/ 	.short	0x010a
        /*07e6*/ 	.byte	0xff
	.zero		1


	//   ....[110]....
        /*07e8*/ 	.word	0x0000af20
        /*07ec*/ 	.word	0x00000000
        /*07f0*/ 	.word	0x000000e0
        /*07f4*/ 	.short	0x010a
        /*07f6*/ 	.byte	0xff
	.zero		1


	//   ....[111]....
        /*07f8*/ 	.word	0x0000af80
        /*07fc*/ 	.word	0x00000000
        /*0800*/ 	.word	0x000000b0
        /*0804*/ 	.short	0x010a
        /*0806*/ 	.byte	0xff
	.zero		1


	//   ....[112]....
        /*0808*/ 	.word	0x0000afd0
        /*080c*/ 	.word	0x00000000
        /*0810*/ 	.word	0x000000a0
        /*0814*/ 	.short	0x010a
        /*0816*/ 	.byte	0xff
	.zero		1


	//   ....[113]....
        /*0818*/ 	.word	0x0000b030
        /*081c*/ 	.word	0x00000000
        /*0820*/ 	.word	0x000000b0
        /*0824*/ 	.short	0x010a
        /*0826*/ 	.byte	0xff
	.zero		1


	//   ....[114]....
        /*0828*/ 	.word	0x0000b080
        /*082c*/ 	.word	0x00000000
        /*0830*/ 	.word	0x000000a0
        /*0834*/ 	.short	0x010a
        /*0836*/ 	.byte	0xff
	.zero		1


	//   ....[115]....
        /*0838*/ 	.word	0x0000b0e0
        /*083c*/ 	.word	0x00000003
        /*0840*/ 	.word	0x000000d0
        /*0844*/ 	.short	0x010a
        /*0846*/ 	.byte	0xff
	.zero		1


	//   ....[116]....
        /*0848*/ 	.word	0x0000b140
        /*084c*/ 	.word	0x00000000
        /*0850*/ 	.word	0x00000000
        /*0854*/ 	.short	0x010a
        /*0856*/ 	.byte	0xff
	.zero		1


	//   ....[117]....
        /*0858*/ 	.word	0x0000b1a0
        /*085c*/ 	.word	0x00000000
        /*0860*/ 	.word	0x00000000
        /*0864*/ 	.short	0x010a
        /*0866*/ 	.byte	0xff
	.zero		1


	//   ....[118]....
        /*0868*/ 	.word	0x0000b200
        /*086c*/ 	.word	0x00000000
        /*0870*/ 	.word	0x00000000
        /*0874*/ 	.short	0x010a
        /*0876*/ 	.byte	0xff
	.zero		1


	//   ....[119]....
        /*0878*/ 	.word	0x0000b250
        /*087c*/ 	.word	0x00000000
        /*0880*/ 	.word	0x000000a0
        /*0884*/ 	.short	0x010a
        /*0886*/ 	.byte	0xff
	.zero		1


	//   ....[120]....
        /*0888*/ 	.word	0x0000b2b0
        /*088c*/ 	.word	0x00000000
        /*0890*/ 	.word	0x00000098
        /*0894*/ 	.short	0x010a
        /*0896*/ 	.byte	0xff
	.zero		1


	//   ....[121]....
        /*0898*/ 	.word	0x0000b310
        /*089c*/ 	.word	0x00000003
        /*08a0*/ 	.word	0x00000070
        /*08a4*/ 	.short	0x010a
        /*08a6*/ 	.byte	0xff
	.zero		1


	//   ....[122]....
        /*08a8*/ 	.word	0x0000b370
        /*08ac*/ 	.word	0x00000003
        /*08b0*/ 	.word	0x00000078
        /*08b4*/ 	.short	0x010a
        /*08b6*/ 	.byte	0xff
	.zero		1


	//   ....[123]....
        /*08b8*/ 	.word	0x0000b3d0
        /*08bc*/ 	.word	0x00000003
        /*08c0*/ 	.word	0x00000080
        /*08c4*/ 	.short	0x010a
        /*08c6*/ 	.byte	0xff
	.zero		1


	//   ....[124]....
        /*08c8*/ 	.word	0x0000b430
        /*08cc*/ 	.word	0x00000003
        /*08d0*/ 	.word	0x00000088
        /*08d4*/ 	.short	0x010a
        /*08d6*/ 	.byte	0xff
	.zero		1


	//   ....[125]....
        /*08d8*/ 	.word	0x0000b490
        /*08dc*/ 	.word	0x00000000
        /*08e0*/ 	.word	0x00000070
        /*08e4*/ 	.short	0x010a
        /*08e6*/ 	.byte	0xff
	.zero		1


	//   ....[126]....
        /*08e8*/ 	.word	0x0000b4f0
        /*08ec*/ 	.word	0x00000000
        /*08f0*/ 	.word	0x00000078
        /*08f4*/ 	.short	0x010a
        /*08f6*/ 	.byte	0xff
	.zero		1


	//   ....[127]....
        /*08f8*/ 	.word	0x0000b550
        /*08fc*/ 	.word	0x00000000
        /*0900*/ 	.word	0x00000080
        /*0904*/ 	.short	0x010a
        /*0906*/ 	.byte	0xff
	.zero		1


	//   ....[128]....
        /*0908*/ 	.word	0x0000b5a0
        /*090c*/ 	.word	0x00000000
        /*0910*/ 	.word	0x000000a0
        /*0914*/ 	.short	0x010a
        /*0916*/ 	.byte	0xff
	.zero		1


	//   ....[129]....
        /*0918*/ 	.word	0x0000b600
        /*091c*/ 	.word	0x00000002
        /*0920*/ 	.word	0x00000050
        /*0924*/ 	.short	0x010a
        /*0926*/ 	.byte	0xff
	.zero		1


	//   ....[130]....
        /*0928*/ 	.word	0x0000b650
        /*092c*/ 	.word	0x00000057
        /*0930*/ 	.word	0x000000c0
        /*0934*/ 	.short	0x010a
        /*0936*/ 	.byte	0xff
	.zero		1


	//   ....[131]....
        /*0938*/ 	.word	0x0000b6a0
        /*093c*/ 	.word	0x00000003
        /*0940*/ 	.word	0x00000050
        /*0944*/ 	.short	0x010a
        /*0946*/ 	.byte	0xff
	.zero		1


	//   ....[132]....
        /*0948*/ 	.word	0x0000b6f0
        /*094c*/ 	.word	0x00000000
        /*0950*/ 	.word	0x00000050
        /*0954*/ 	.short	0x010a
        /*0956*/ 	.byte	0xff
	.zero		1


	//   ....[133]....
        /*0958*/ 	.word	0x0000b740
        /*095c*/ 	.word	0x00000003
        /*0960*/ 	.word	0x00000050
        /*0964*/ 	.short	0x010a
        /*0966*/ 	.byte	0xff
	.zero		1


	//----- nvinfo : EIATTR_NUM_MBARRIERS
	.align		4
.L_47:
        /*0968*/ 	.byte	0x03, 0x38
        /*096a*/ 	.short	0x0020


	//----- nvinfo : EIATTR_EXIT_INSTR_OFFSETS
	.align		4
        /*096c*/ 	.byte	0x04, 0x1c
        /*096e*/ 	.short	(.L_49 - .L_48)


	//   ....[0]....
.L_48:
        /*0970*/ 	.word	0x00002580


	//   ....[1]....
        /*0974*/ 	.word	0x00002a70


	//   ....[2]....
        /*0978*/ 	.word	0x00002ad0


	//   ....[3]....
        /*097c*/ 	.word	0x000037d0


	//   ....[4]....
        /*0980*/ 	.word	0x00004830


	//   ....[5]....
        /*0984*/ 	.word	0x00004870


	//   ....[6]....
        /*0988*/ 	.word	0x0000ab10


	//   ....[7]....
        /*098c*/ 	.word	0x0000ab90


	//   ....[8]....
        /*0990*/ 	.word	0x0000abc0


	//   ....[9]....
        /*0994*/ 	.word	0x0000ac30


	//----- nvinfo : EIATTR_MAX_THREADS
	.align		4
.L_49:
        /*0998*/ 	.byte	0x04, 0x05
        /*099a*/ 	.short	(.L_51 - .L_50)
.L_50:
        /*099c*/ 	.word	0x00000100
        /*09a0*/ 	.word	0x00000001
        /*09a4*/ 	.word	0x00000001


	//----- nvinfo : EIATTR_CRS_STACK_SIZE
	.align		4
.L_51:
        /*09a8*/ 	.byte	0x04, 0x1e
        /*09aa*/ 	.short	(.L_53 - .L_52)
.L_52:
        /*09ac*/ 	.word	0x00000000


	//----- nvinfo : EIATTR_CBANK_PARAM_SIZE
	.align		4
.L_53:
        /*09b0*/ 	.byte	0x03, 0x19
        /*09b2*/ 	.short	0x0800


	//----- nvinfo : EIATTR_PARAM_CBANK
	.align		4
        /*09b4*/ 	.byte	0x04, 0x0a
        /*09b6*/ 	.short	(.L_55 - .L_54)
	.align		4
.L_54:
        /*09b8*/ 	.word	index@(.nv.constant0._ZN7cutlass13device_kernelINS_4gemm6kernel13GemmUniversalIN4cute5tupleIJiiiiEEENS1_10collective13CollectiveMmaINS1_35MainloopSm100TmaUmmaWarpSpecializedILi5ELi2ELi2ENS5_IJNS4_1CILi1EEESB_SB_EEEEENS5_IJNSA_ILi128EEENSA_ILi256EEENSA_ILi32EEEEEENS_10bfloat16_tENS5_IJlSB_lEEESI_SJ_NS4_8TiledMMAINS4_8MMA_AtomIJNS4_20SM100_MMA_F16BF16_SSISI_SI_fLi128ELi256ELNS4_4UMMA5MajorE0ELSO_0ELNSN_7ScaleInE0ELSP_0EEEEEENS4_6LayoutISC_NS5_IJNSA_ILi0EEEST_ST_EEEEENS5_IJNS4_10UnderscoreESW_SW_EEEEENS4_13SM90_TMA_LOADENS4_14ComposedLayoutINS4_7SwizzleILi2ELi4ELi3EEENS4_18smem_ptr_flag_bitsILi16EEENSS_INS5_IJNSA_ILi8EEESG_EEENS5_IJSG_SB_EEEEEEEvNS4_8identityESZ_S19_vS1A_EENS_8epilogue10collective18CollectiveEpilogueINS1C_23Sm100TmaWarpSpecializedILi4ELi2ELi64ELb1ELb0EEEJSH_NS5_IJNSS_ISE_SB_EENSS_INSA_ILi64EEESB_EEEEESI_SJ_SI_SJ_NS1C_6fusion15FusionCallbacksIS1G_NS1L_17LinearCombinationISI_fSI_fLNS_15FloatRoundStyleE2EEESH_S1K_JEEENS4_5SM1004TMEM4LOAD26SM100_TMEM_LOAD_32dp32b64xESZ_NS10_INS11_ILi3ELi4ELi3EEES14_NSS_INS5_IJS15_S1I_EEENS5_IJS1I_SB_EEEEEEENS4_39AutoVectorizingCopyWithAssumedAlignmentILi128EEENS4_14SM90_TMA_STOREES1Z_S21_S21_EEEvvEEEEvNT_6ParamsE)
        /*09bc*/ 	.short	0x0380
        /*09be*/ 	.short	0x0800


	//----- nvinfo : EIATTR_SW_WAR
	.align		4
.L_55:
        /*09c0*/ 	.byte	0x04, 0x36
        /*09c2*/ 	.short	(.L_57 - .L_56)
.L_56:
        /*09c4*/ 	.word	0x00000008
.L_57:


//--------------------- .nv.callgraph             --------------------------
	.section	.nv.callgraph,"",@"SHT_CUDA_CALLGRAPH"
	.align	4
	.sectionentsize	8
	.align		4
        /*0000*/ 	.word	0x00000000
	.align		4
        /*0004*/ 	.word	0xffffffff
	.align		4
        /*0008*/ 	.word	index@(_ZN7cutlass13device_kernelINS_4gemm6kernel13GemmUniversalIN4cute5tupleIJiiiiEEENS1_10collective13CollectiveMmaINS1_35MainloopSm100TmaUmmaWarpSpecializedILi5ELi2ELi2ENS5_IJNS4_1CILi1EEESB_SB_EEEEENS5_IJNSA_ILi128EEENSA_ILi256EEENSA_ILi32EEEEEENS_10bfloat16_tENS5_IJlSB_lEEESI_SJ_NS4_8TiledMMAINS4_8MMA_AtomIJNS4_20SM100_MMA_F16BF16_SSISI_SI_fLi128ELi256ELNS4_4UMMA5MajorE0ELSO_0ELNSN_7ScaleInE0ELSP_0EEEEEENS4_6LayoutISC_NS5_IJNSA_ILi0EEEST_ST_EEEEENS5_IJNS4_10UnderscoreESW_SW_EEEEENS4_13SM90_TMA_LOADENS4_14ComposedLayoutINS4_7SwizzleILi2ELi4ELi3EEENS4_18smem_ptr_flag_bitsILi16EEENSS_INS5_IJNSA_ILi8EEESG_EEENS5_IJSG_SB_EEEEEEEvNS4_8identityESZ_S19_vS1A_EENS_8epilogue10collective18CollectiveEpilogueINS1C_23Sm100TmaWarpSpecializedILi4ELi2ELi64ELb1ELb0EEEJSH_NS5_IJNSS_ISE_SB_EENSS_INSA_ILi64EEESB_EEEEESI_SJ_SI_SJ_NS1C_6fusion15FusionCallbacksIS1G_NS1L_17LinearCombinationISI_fSI_fLNS_15FloatRoundStyleE2EEESH_S1K_JEEENS4_5SM1004TMEM4LOAD26SM100_TMEM_LOAD_32dp32b64xESZ_NS10_INS11_ILi3ELi4ELi3EEES14_NSS_INS5_IJS15_S1I_EEENS5_IJS1I_SB_EEEEEEENS4_39AutoVectorizingCopyWithAssumedAlignmentILi128EEENS4_14SM90_TMA_STOREES1Z_S21_S21_EEEvvEEEEvNT_6ParamsE)
	.align		4
        /*000c*/ 	.word	index@(__assertfail)
	.align		4
        /*0010*/ 	.word	0x00000000
	.align		4
        /*0014*/ 	.word	0xfffffffe
	.align		4
        /*0018*/ 	.word	0x00000000
	.align		4
        /*001c*/ 	.word	0xfffffffd
	.align		4
        /*0020*/ 	.word	0x00000000
	.align		4
        /*0024*/ 	.word	0xfffffffc


//--------------------- .nv.constant4             --------------------------
	.section	.nv.constant4,"a",@progbits
	.align	8
	.align		8
.nv.constant4:
        /*0000*/ 	.dword	__assertfail
	.align		8
        /*0008*/ 	.dword	__unnamed_1
	.align		8
        /*0010*/ 	.dword	__unnamed_2
	.align		8
        /*0018*/ 	.dword	_ZN39_INTERNAL_127519e9_4_k_cu_50e5eb06_80624cuda3std3__45__cpo5beginE
	.align		8
        /*0020*/ 	.dword	_ZN39_INTERNAL_127519e9_4_k_cu_50e5eb06_80624cuda3std3__45__cpo3endE
	.align		8
        /*0028*/ 	.dword	_ZN39_INTERNAL_127519e9_4_k_cu_50e5eb06_80624cuda3std3__45__cpo6cbeginE
	.align		8
        /*0030*/ 	.dword	_ZN39_INTERNAL_127519e9_4_k_cu_50e5eb06_80624cuda3std3__45__cpo4cendE
	.align		8
        /*0038*/ 	.dword	_ZN39_INTERNAL_127519e9_4_k_cu_50e5eb06_80624cuda3std3__441_GLOBAL__N__127519e9_4_k_cu_50e5eb06_80626ignoreE
	.align		8
        /*0040*/ 	.dword	_ZN39_INTERNAL_127519e9_4_k_cu_50e5eb06_80624cuda3std3__419piecewise_constructE
	.align		8
        /*0048*/ 	.dword	_ZN39_INTERNAL_127519e9_4_k_cu_50e5eb06_80624cuda3std3__48in_placeE
	.align		8
        /*0050*/ 	.dword	_ZN39_INTERNAL_127519e9_4_k_cu_50e5eb06_80624cuda3std6ranges3__45__cpo4swapE
	.align		8
        /*0058*/ 	.dword	_ZN39_INTERNAL_127519e9_4_k_cu_50e5eb06_80624cuda3std6ranges3__45__cpo9iter_moveE
	.align		8
        /*0060*/ 	.dword	_ZN39_INTERNAL_127519e9_4_k_cu_50e5eb06_80624cute7productE
	.align		8
        /*0068*/ 	.dword	_ZN39_INTERNAL_127519e9_4_k_cu_50e5eb06_80624cute1_E
	.align		8
        /*0070*/ 	.dword	$str$25
	.align		8
        /*0078*/ 	.dword	$str$26
	.align		8
        /*0080*/ 	.dword	$str$27
	.align		8
        /*0088*/ 	.dword	$str$28


//--------------------- .text._ZN7cutlass13device_kernelINS_4gemm6kernel13GemmUniversalIN4cute5tupleIJiiiiEEENS1_10collective13CollectiveMmaINS1_35MainloopSm100TmaUmmaWarpSpecializedILi5ELi2ELi2ENS5_IJNS4_1CILi1EEESB_SB_EEEEENS5_IJNSA_ILi128EEENSA_ILi256EEENSA_ILi32EEEEEENS_10bfloat16_tENS5_IJlSB_lEEESI_SJ_NS4_8TiledMMAINS4_8MMA_AtomIJNS4_20SM100_MMA_F16BF16_SSISI_SI_fLi128ELi256ELNS4_4UMMA5MajorE0ELSO_0ELNSN_7ScaleInE0ELSP_0EEEEEENS4_6LayoutISC_NS5_IJNSA_ILi0EEEST_ST_EEEEENS5_IJNS4_10UnderscoreESW_SW_EEEEENS4_13SM90_TMA_LOADENS4_14ComposedLayoutINS4_7SwizzleILi2ELi4ELi3EEENS4_18smem_ptr_flag_bitsILi16EEENSS_INS5_IJNSA_ILi8EEESG_EEENS5_IJSG_SB_EEEEEEEvNS4_8identityESZ_S19_vS1A_EENS_8epilogue10collective18CollectiveEpilogueINS1C_23Sm100TmaWarpSpecializedILi4ELi2ELi64ELb1ELb0EEEJSH_NS5_IJNSS_ISE_SB_EENSS_INSA_ILi64EEESB_EEEEESI_SJ_SI_SJ_NS1C_6fusion15FusionCallbacksIS1G_NS1L_17LinearCombinationISI_fSI_fLNS_15FloatRoundStyleE2EEESH_S1K_JEEENS4_5SM1004TMEM4LOAD26SM100_TMEM_LOAD_32dp32b64xESZ_NS10_INS11_ILi3ELi4ELi3EEES14_NSS_INS5_IJS15_S1I_EEENS5_IJS1I_SB_EEEEEEENS4_39AutoVectorizingCopyWithAssumedAlignmentILi128EEENS4_14SM90_TMA_STOREES1Z_S21_S21_EEEvvEEEEvNT_6ParamsE --------------------------
	.section	.text._ZN7cutlass13device_kernelINS_4gemm6kernel13GemmUniversalIN4cute5tupleIJiiiiEEENS1_10collective13CollectiveMmaINS1_35MainloopSm100TmaUmmaWarpSpecializedILi5ELi2ELi2ENS5_IJNS4_1CILi1EEESB_SB_EEEEENS5_IJNSA_ILi128EEENSA_ILi256EEENSA_ILi32EEEEEENS_10bfloat16_tENS5_IJlSB_lEEESI_SJ_NS4_8TiledMMAINS4_8MMA_AtomIJNS4_20SM100_MMA_F16BF16_SSISI_SI_fLi128ELi256ELNS4_4UMMA5MajorE0ELSO_0ELNSN_7ScaleInE0ELSP_0EEEEEENS4_6LayoutISC_NS5_IJNSA_ILi0EEEST_ST_EEEEENS5_IJNS4_10UnderscoreESW_SW_EEEEENS4_13SM90_TMA_LOADENS4_14ComposedLayoutINS4_7SwizzleILi2ELi4ELi3EEENS4_18smem_ptr_flag_bitsILi16EEENSS_INS5_IJNSA_ILi8EEESG_EEENS5_IJSG_SB_EEEEEEEvNS4_8identityESZ_S19_vS1A_EENS_8epilogue10collective18CollectiveEpilogueINS1C_23Sm100TmaWarpSpecializedILi4ELi2ELi64ELb1ELb0EEEJSH_NS5_IJNSS_ISE_SB_EENSS_INSA_ILi64EEESB_EEEEESI_SJ_SI_SJ_NS1C_6fusion15FusionCallbacksIS1G_NS1L_17LinearCombinationISI_fSI_fLNS_15FloatRoundStyleE2EEESH_S1K_JEEENS4_5SM1004TMEM4LOAD26SM100_TMEM_LOAD_32dp32b64xESZ_NS10_INS11_ILi3ELi4ELi3EEES14_NSS_INS5_IJS15_S1I_EEENS5_IJS1I_SB_EEEEEEENS4_39AutoVectorizingCopyWithAssumedAlignmentILi128EEENS4_14SM90_TMA_STOREES1Z_S21_S21_EEEvvEEEEvNT_6ParamsE,"ax",@progbits
	.align	128
.text._ZN7cutlass13device_kernelINS_4gemm6kernel13GemmUniversalIN4cute5tupleIJiiiiEEENS1_10collective13CollectiveMmaINS1_35MainloopSm100TmaUmmaWarpSpecializedILi5ELi2ELi2ENS5_IJNS4_1CILi1EEESB_SB_EEEEENS5_IJNSA_ILi128EEENSA_ILi256EEENSA_ILi32EEEEEENS_10bfloat16_tENS5_IJlSB_lEEESI_SJ_NS4_8TiledMMAINS4_8MMA_AtomIJNS4_20SM100_MMA_F16BF16_SSISI_SI_fLi128ELi256ELNS4_4UMMA5MajorE0ELSO_0ELNSN_7ScaleInE0ELSP_0EEEEEENS4_6LayoutISC_NS5_IJNSA_ILi0EEEST_ST_EEEEENS5_IJNS4_10UnderscoreESW_SW_EEEEENS4_13SM90_TMA_LOADENS4_14ComposedLayoutINS4_7SwizzleILi2ELi4ELi3EEENS4_18smem_ptr_flag_bitsILi16EEENSS_INS5_IJNSA_ILi8EEESG_EEENS5_IJSG_SB_EEEEEEEvNS4_8identityESZ_S19_vS1A_EENS_8epilogue10collective18CollectiveEpilogueINS1C_23Sm100TmaWarpSpecializedILi4ELi2ELi64ELb1ELb0EEEJSH_NS5_IJNSS_ISE_SB_EENSS_INSA_ILi64EEESB_EEEEESI_SJ_SI_SJ_NS1C_6fusion15FusionCallbacksIS1G_NS1L_17LinearCombinationISI_fSI_fLNS_15FloatRoundStyleE2EEESH_S1K_JEEENS4_5SM1004TMEM4LOAD26SM100_TMEM_LOAD_32dp32b64xESZ_NS10_INS11_ILi3ELi4ELi3EEES14_NSS_INS5_IJS15_S1I_EEENS5_IJS1I_SB_EEEEEEENS4_39AutoVectorizingCopyWithAssumedAlignmentILi128EEENS4_14SM90_TMA_STOREES1Z_S21_S21_EEEvvEEEEvNT_6ParamsE:
        .type           _ZN7cutlass13device_kernelINS_4gemm6kernel13GemmUniversalIN4cute5tupleIJiiiiEEENS1_10collective13CollectiveMmaINS1_35MainloopSm100TmaUmmaWarpSpecializedILi5ELi2ELi2ENS5_IJNS4_1CILi1EEESB_SB_EEEEENS5_IJNSA_ILi128EEENSA_ILi256EEENSA_ILi32EEEEEENS_10bfloat16_tENS5_IJlSB_lEEESI_SJ_NS4_8TiledMMAINS4_8MMA_AtomIJNS4_20SM100_MMA_F16BF16_SSISI_SI_fLi128ELi256ELNS4_4UMMA5MajorE0ELSO_0ELNSN_7ScaleInE0ELSP_0EEEEEENS4_6LayoutISC_NS5_IJNSA_ILi0EEEST_ST_EEEEENS5_IJNS4_10UnderscoreESW_SW_EEEEENS4_13SM90_TMA_LOADENS4_14ComposedLayoutINS4_7SwizzleILi2ELi4ELi3EEENS4_18smem_ptr_flag_bitsILi16EEENSS_INS5_IJNSA_ILi8EEESG_EEENS5_IJSG_SB_EEEEEEEvNS4_8identityESZ_S19_vS1A_EENS_8epilogue10collective18CollectiveEpilogueINS1C_23Sm100TmaWarpSpecializedILi4ELi2ELi64ELb1ELb0EEEJSH_NS5_IJNSS_ISE_SB_EENSS_INSA_ILi64EEESB_EEEEESI_SJ_SI_SJ_NS1C_6fusion15FusionCallbacksIS1G_NS1L_17LinearCombinationISI_fSI_fLNS_15FloatRoundStyleE2EEESH_S1K_JEEENS4_5SM1004TMEM4LOAD26SM100_TMEM_LOAD_32dp32b64xESZ_NS10_INS11_ILi3ELi4ELi3EEES14_NSS_INS5_IJS15_S1I_EEENS5_IJS1I_SB_EEEEEEENS4_39AutoVectorizingCopyWithAssumedAlignmentILi128EEENS4_14SM90_TMA_STOREES1Z_S21_S21_EEEvvEEEEvNT_6ParamsE,@function
        .size           _ZN7cutlass13device_kernelINS_4gemm6kernel13GemmUniversalIN4cute5tupleIJiiiiEEENS1_10collective13CollectiveMmaINS1_35MainloopSm100TmaUmmaWarpSpecializedILi5ELi2ELi2ENS5_IJNS4_1CILi1EEESB_SB_EEEEENS5_IJNSA_ILi128EEENSA_ILi256EEENSA_ILi32EEEEEENS_10bfloat16_tENS5_IJlSB_lEEESI_SJ_NS4_8TiledMMAINS4_8MMA_AtomIJNS4_20SM100_MMA_F16BF16_SSISI_SI_fLi128ELi256ELNS4_4UMMA5MajorE0ELSO_0ELNSN_7ScaleInE0ELSP_0EEEEEENS4_6LayoutISC_NS5_IJNSA_ILi0EEEST_ST_EEEEENS5_IJNS4_10UnderscoreESW_SW_EEEEENS4_13SM90_TMA_LOADENS4_14ComposedLayoutINS4_7SwizzleILi2ELi4ELi3EEENS4_18smem_ptr_flag_bitsILi16EEENSS_INS5_IJNSA_ILi8EEESG_EEENS5_IJSG_SB_EEEEEEEvNS4_8identityESZ_S19_vS1A_EENS_8epilogue10collective18CollectiveEpilogueINS1C_23Sm100TmaWarpSpecializedILi4ELi2ELi64ELb1ELb0EEEJSH_NS5_IJNSS_ISE_SB_EENSS_INSA_ILi64EEESB_EEEEESI_SJ_SI_SJ_NS1C_6fusion15FusionCallbacksIS1G_NS1L_17LinearCombinationISI_fSI_fLNS_15FloatRoundStyleE2EEESH_S1K_JEEENS4_5SM1004TMEM4LOAD26SM100_TMEM_LOAD_32dp32b64xESZ_NS10_INS11_ILi3ELi4ELi3EEES14_NSS_INS5_IJS15_S1I_EEENS5_IJS1I_SB_EEEEEEENS4_39AutoVectorizingCopyWithAssumedAlignmentILi128EEENS4_14SM90_TMA_STOREES1Z_S21_S21_EEEvvEEEEvNT_6ParamsE,(.L_x_173 - _ZN7cutlass13device_kernelINS_4gemm6kernel13GemmUniversalIN4cute5tupleIJiiiiEEENS1_10collective13CollectiveMmaINS1_35MainloopSm100TmaUmmaWarpSpecializedILi5ELi2ELi2ENS5_IJNS4_1CILi1EEESB_SB_EEEEENS5_IJNSA_ILi128EEENSA_ILi256EEENSA_ILi32EEEEEENS_10bfloat16_tENS5_IJlSB_lEEESI_SJ_NS4_8TiledMMAINS4_8MMA_AtomIJNS4_20SM100_MMA_F16BF16_SSISI_SI_fLi128ELi256ELNS4_4UMMA5MajorE0ELSO_0ELNSN_7ScaleInE0ELSP_0EEEEEENS4_6LayoutISC_NS5_IJNSA_ILi0EEEST_ST_EEEEENS5_IJNS4_10UnderscoreESW_SW_EEEEENS4_13SM90_TMA_LOADENS4_14ComposedLayoutINS4_7SwizzleILi2ELi4ELi3EEENS4_18smem_ptr_flag_bitsILi16EEENSS_INS5_IJNSA_ILi8EEESG_EEENS5_IJSG_SB_EEEEEEEvNS4_8identityESZ_S19_vS1A_EENS_8epilogue10collective18CollectiveEpilogueINS1C_23Sm100TmaWarpSpecializedILi4ELi2ELi64ELb1ELb0EEEJSH_NS5_IJNSS_ISE_SB_EENSS_INSA_ILi64EEESB_EEEEESI_SJ_SI_SJ_NS1C_6fusion15FusionCallbacksIS1G_NS1L_17LinearCombinationISI_fSI_fLNS_15FloatRoundStyleE2EEESH_S1K_JEEENS4_5SM1004TMEM4LOAD26SM100_TMEM_LOAD_32dp32b64xESZ_NS10_INS11_ILi3ELi4ELi3EEES14_NSS_INS5_IJS15_S1I_EEENS5_IJS1I_SB_EEEEEEENS4_39AutoVectorizingCopyWithAssumedAlignmentILi128EEENS4_14SM90_TMA_STOREES1Z_S21_S21_EEEvvEEEEvNT_6ParamsE)
        .other          _ZN7cutlass13device_kernelINS_4gemm6kernel13GemmUniversalIN4cute5tupleIJiiiiEEENS1_10collective13CollectiveMmaINS1_35MainloopSm100TmaUmmaWarpSpecializedILi5ELi2ELi2ENS5_IJNS4_1CILi1EEESB_SB_EEEEENS5_IJNSA_ILi128EEENSA_ILi256EEENSA_ILi32EEEEEENS_10bfloat16_tENS5_IJlSB_lEEESI_SJ_NS4_8TiledMMAINS4_8MMA_AtomIJNS4_20SM100_MMA_F16BF16_SSISI_SI_fLi128ELi256ELNS4_4UMMA5MajorE0ELSO_0ELNSN_7ScaleInE0ELSP_0EEEEEENS4_6LayoutISC_NS5_IJNSA_ILi0EEEST_ST_EEEEENS5_IJNS4_10UnderscoreESW_SW_EEEEENS4_13SM90_TMA_LOADENS4_14ComposedLayoutINS4_7SwizzleILi2ELi4ELi3EEENS4_18smem_ptr_flag_bitsILi16EEENSS_INS5_IJNSA_ILi8EEESG_EEENS5_IJSG_SB_EEEEEEEvNS4_8identityESZ_S19_vS1A_EENS_8epilogue10collective18CollectiveEpilogueINS1C_23Sm100TmaWarpSpecializedILi4ELi2ELi64ELb1ELb0EEEJSH_NS5_IJNSS_ISE_SB_EENSS_INSA_ILi64EEESB_EEEEESI_SJ_SI_SJ_NS1C_6fusion15FusionCallbacksIS1G_NS1L_17LinearCombinationISI_fSI_fLNS_15FloatRoundStyleE2EEESH_S1K_JEEENS4_5SM1004TMEM4LOAD26SM100_TMEM_LOAD_32dp32b64xESZ_NS10_INS11_ILi3ELi4ELi3EEES14_NSS_INS5_IJS15_S1I_EEENS5_IJS1I_SB_EEEEEEENS4_39AutoVectorizingCopyWithAssumedAlignmentILi128EEENS4_14SM90_TMA_STOREES1Z_S21_S21_EEEvvEEEEvNT_6ParamsE,@"STO_CUDA_ENTRY STV_DEFAULT"
_ZN7cutlass13device_kernelINS_4gemm6kernel13GemmUniversalIN4cute5tupleIJiiiiEEENS1_10collective13CollectiveMmaINS1_35MainloopSm100TmaUmmaWarpSpecializedILi5ELi2ELi2ENS5_IJNS4_1CILi1EEESB_SB_EEEEENS5_IJNSA_ILi128EEENSA_ILi256EEENSA_ILi32EEEEEENS_10bfloat16_tENS5_IJlSB_lEEESI_SJ_NS4_8TiledMMAINS4_8MMA_AtomIJNS4_20SM100_MMA_F16BF16_SSISI_SI_fLi128ELi256ELNS4_4UMMA5MajorE0ELSO_0ELNSN_7ScaleInE0ELSP_0EEEEEENS4_6LayoutISC_NS5_IJNSA_ILi0EEEST_ST_EEEEENS5_IJNS4_10UnderscoreESW_SW_EEEEENS4_13SM90_TMA_LOADENS4_14ComposedLayoutINS4_7SwizzleILi2ELi4ELi3EEENS4_18smem_ptr_flag_bitsILi16EEENSS_INS5_IJNSA_ILi8EEESG_EEENS5_IJSG_SB_EEEEEEEvNS4_8identityESZ_S19_vS1A_EENS_8epilogue10collective18CollectiveEpilogueINS1C_23Sm100TmaWarpSpecializedILi4ELi2ELi64ELb1ELb0EEEJSH_NS5_IJNSS_ISE_SB_EENSS_INSA_ILi64EEESB_EEEEESI_SJ_SI_SJ_NS1C_6fusion15FusionCallbacksIS1G_NS1L_17LinearCombinationISI_fSI_fLNS_15FloatRoundStyleE2EEESH_S1K_JEEENS4_5SM1004TMEM4LOAD26SM100_TMEM_LOAD_32dp32b64xESZ_NS10_INS11_ILi3ELi4ELi3EEES14_NSS_INS5_IJS15_S1I_EEENS5_IJS1I_SB_EEEEEEENS4_39AutoVectorizingCopyWithAssumedAlignmentILi128EEENS4_14SM90_TMA_STOREES1Z_S21_S21_EEEvvEEEEvNT_6ParamsE:
[----:B------:R-:W1:Y:S01]  /*0000*/  LDC R1, c[0x0][0x37c] ;  /* 0x0000df00ff017b82 */ /* 0x000e620000000800 */
[----:B------:R-:W2:Y:S01]  /*0010*/  S2R R170, SR_TID.X ;  /* 0x0000000000aa7919 */ /* 0x000ea20000002100 */
[----:B------:R-:W3:Y:S01]  /*0020*/  LDCU.64 UR4, c[0x0][0x890] ;  /* 0x00011200ff0477ac */ /* 0x000ee20008000a00 */
[----:B------:R-:W-:Y:S02]  /*0030*/  PRMT R155, RZ, 0x7610, R155 ;  /* 0x00007610ff9b7816 */ /* 0x000fe4000000009b */
[----:B------:R-:W-:Y:S01]  /*0040*/  ELECT P5, URZ, PT ;  /* 0x0000000000ff782f */ /* 0x000fe200038a0000 */
[----:B------:R-:W4:Y:S01]  /*0050*/  LDCU.64 UR46, c[0x0][0x358] ;  /* 0x00006b00ff2e77ac */ /* 0x000f220008000a00 */
[----:B---3--:R-:W-:-:S04]  /*0060*/  UISETP.NE.U32.AND UP0, UPT, UR4, URZ, UPT ;  /* 0x000000ff0400728c */ /* 0x008fc8000bf05070 */
[----:B------:R-:W-:Y:S01]  /*0070*/  UISETP.NE.AND.EX UP0, UPT, UR5, URZ, UPT, UP0 ;  /* 0x000000ff0500728c */ /* 0x000fe2000bf05300 */
[----:B--2---:R-:W-:-:S05]  /*0080*/  SHF.R.U32.HI R162, RZ, 0x5, R170 ;  /* 0x00000005ffa27819 */ /* 0x004fca00000116aa */
[----:B------:R-:W2:Y:S02]  /*0090*/  SHFL.IDX PT, R0, R162, RZ, 0x1f ;  /* 0x00001fffa2007589 */ /* 0x000ea400000e0000 */
[----:B--2---:R-:W-:Y:S01]  /*00a0*/  R2UR UR8, R0 ;  /* 0x00000000000872ca */ /* 0x004fe200000e0000 */
[----:B-1--4-:R-:W-:-:S14]  /*00b0*/  BRA.U UP0, `(.L_x_0) ;  /* 0x00000001002c7547 */ /* 0x012fdc000b800000 */
[----:B------:R-:W1:Y:S02]  /*00c0*/  LDCU.64 UR6, c[0x0][0x888] ;  /* 0x00011100ff0677ac */ /* 0x000e640008000a00 */
[----:B-1----:R-:W-:-:S04]  /*00d0*/  UISETP.NE.U32.AND UP0, UPT, UR6, URZ, UPT ;  /* 0x000000ff0600728c */ /* 0x002fc8000bf05070 */
[----:B------:R-:W-:-:S09]  /*00e0*/  UISETP.NE.AND.EX UP0, UPT, UR7, URZ, UPT, UP0 ;  /* 0x000000ff0700728c */ /* 0x000fd2000bf05300 */
[----:B------:R-:W-:Y:S05]  /*00f0*/  BRA.U !UP0, `(.L_x_1) ;  /* 0x0000000108107547 */ /* 0x000fea000b800000 */
[----:B------:R-:W1:Y:S02]  /*0100*/  LDC.64 R2, c[0x0][0x888] ;  /* 0x00022200ff027b82 */ /* 0x000e640000000a00 */
[----:B-1----:R1:W5:Y:S01]  /*0110*/  LDG.E R81, desc[UR46][R2.64] ;  /* 0x0000002e02517981 */ /* 0x002362000c1e1900 */
[----:B------:R-:W-:Y:S01]  /*0120*/  HFMA2 R155, -RZ, RZ, 0, 5.9604644775390625e-08 ;  /* 0x00000001ff9b7431 */ /* 0x000fe200000001ff */
[----:B------:R-:W-:Y:S05]  /*0130*/  BRA `(.L_x_0) ;  /* 0x00000000000c7947 */ /* 0x000fea0003800000 */
.L_x_1:
[----:B------:R-:W1:Y:S01]  /*0140*/  LDCU UR6, c[0x0][0x880] ;  /* 0x00011000ff0677ac */ /* 0x000e620008000800 */
[----:B------:R-:W-:Y:S01]  /*0150*/  HFMA2 R155, -RZ, RZ, 0, 5.9604644775390625e-08 ;  /* 0x00000001ff9b7431 */ /* 0x000fe200000001ff */
[----:B-1----:R-:W-:-:S07]  /*0160*/  MOV R81, UR6 ;  /* 0x0000000600517c02 */ /* 0x002fce0008000f00 */
.L_x_0:
[----:B------:R-:W2:Y:S02]  /*0170*/  LDCU.64 UR6, c[0x0][0x8b0] ;  /* 0x00011600ff0677ac */ /* 0x000ea40008000a00 */
[----:B--2---:R-:W-:-:S04]  /*0180*/  UISETP.NE.U32.AND UP0, UPT, UR6, URZ, UPT ;  /* 0x000000ff0600728c */ /* 0x004fc8000bf05070 */
[----:B------:R-:W-:-:S09]  /*0190*/  UISETP.NE.AND.EX UP0, UPT, UR7, URZ, UPT, UP0 ;  /* 0x000000ff0700728c */ /* 0x000fd2000bf05300 */
[----:B------:R-:W-:Y:S05]  /*01a0*/  BRA.U UP0, `(.L_x_2) ;  /* 0x0000000100247547 */ /* 0x000fea000b800000 */
[----:B------:R-:W2:Y:S02]  /*01b0*/  LDCU.64 UR6, c[0x0][0x8a8] ;  /* 0x00011500ff0677ac */ /* 0x000ea40008000a00 */
[----:B--2---:R-:W-:-:S04]  /*01c0*/  UISETP.NE.U32.AND UP0, UPT, UR6, URZ, UPT ;  /* 0x000000ff0600728c */ /* 0x004fc8000bf05070 */
[----:B------:R-:W-:-:S09]  /*01d0*/  UISETP.NE.AND.EX UP0, UPT, UR7, URZ, UPT, UP0 ;  /* 0x000000ff0700728c */ /* 0x000fd2000bf05300 */
[----:B------:R-:W-:Y:S05]  /*01e0*/  BRA.U !UP0, `(.L_x_3) ;  /* 0x00000001080c7547 */ /* 0x000fea000b800000 */
[----:B------:R-:W2:Y:S02]  /*01f0*/  LDC.64 R78, c[0x0][0x8a8] ;  /* 0x00022a00ff4e7b82 */ /* 0x000ea40000000a00 */
[----:B--2---:R2:W5:Y:S01]  /*0200*/  LDG.E R78, desc[UR46][R78.64] ;  /* 0x0000002e4e4e7981 */ /* 0x004562000c1e1900 */
[----:B------:R-:W-:Y:S05]  /*0210*/  BRA `(.L_x_2) ;  /* 0x0000000000087947 */ /* 0x000fea0003800000 */
.L_x_3:
[----:B------:R-:W2:Y:S02]  /*0220*/  LDCU UR6, c[0x0][0x8a0] ;  /* 0x00011400ff0677ac */ /* 0x000ea40008000800 */
[----:B--2---:R-:W-:Y:S02]  /*0230*/  MOV R78, UR6 ;  /* 0x00000006004e7c02 */ /* 0x004fe40008000f00 */
.L_x_2:
[----:B------:R-:W-:Y:S01]  /*0240*/  IMAD.U32 R0, RZ, RZ, UR8 ;  /* 0x00000008ff007e24 */ /* 0x000fe2000f8e00ff */
[----:B------:R-:W-:Y:S04]  /*0250*/  BSSY.RECONVERGENT B0, `(.L_x_4) ;  /* 0x000000c000007945 */ /* 0x000fe80003800200 */
[C---:B------:R-:W-:Y:S02]  /*0260*/  ISETP.NE.OR P1, PT, R0.reuse, 0x1, !P5 ;  /* 0x000000010000780c */ /* 0x040fe40006f25670 */
[----:B------:R-:W-:-:S11]  /*0270*/  ISETP.NE.OR P0, PT, R0, 0x3, !P5 ;  /* 0x000000030000780c */ /* 0x000fd60006f05670 */
[----:B------:R-:W-:Y:S05]  /*0280*/  @P1 BRA `(.L_x_5) ;  /* 0x0000000000201947 */ /* 0x000fea0003800000 */
[----:B------:R-:W3:Y:S02]  /*0290*/  LDCU.64 UR6, c[0x0][0x348] ;  /* 0x00006900ff0677ac */ /* 0x000ee40008000a00 */
[----:B---3--:R-:W-:Y:S02]  /*02a0*/  UIADD3 UR10, UP1, UPT, UR6, 0x80, URZ ;  /* 0x00000080060a7890 */ /* 0x008fe4000ff3e0ff */
[----:B------:R-:W-:Y:S02]  /*02b0*/  UIADD3 UR6, UP0, UPT, UR6, 0x180, URZ ;  /* 0x0000018006067890 */ /* 0x000fe4000ff1e0ff */
[----:B------:R-:W-:Y:S02]  /*02c0*/  UIADD3.X UR11, UPT, UPT, URZ, UR7, URZ, UP1, !UPT ;  /* 0x00000007ff0b7290 */ /* 0x000fe40008ffe4ff */
[----:B------:R-:W-:-:S07]  /*02d0*/  UIADD3.X UR7, UPT, UPT, URZ, UR7, URZ, UP0, !UPT ;  /* 0x00000007ff077290 */ /* 0x000fce00087fe4ff */
[----:B------:R3:W-:Y:S02]  /*02e0*/  UTMACCTL.PF [UR10] ;  /* 0x000000000a0079b9 */ /* 0x0007e40008040000 */
[----:B------:R3:W-:Y:S02]  /*02f0*/  UTMACCTL.PF [UR6] ;  /* 0x00000000060079b9 */ /* 0x0007e40008040000 */
[----:B---3--:R-:W-:Y:S01]  /*0300*/  NOP ;  /* 0x0000000000007918 */ /* 0x008fe20000000000 */
.L_x_5:
[----:B------:R-:W-:Y:S05]  /*0310*/  BSYNC.RECONVERGENT B0 ;  /* 0x0000000000007941 */ /* 0x000fea0003800200 */
.L_x_4:
[----:B------:R-:W-:Y:S04]  /*0320*/  BSSY.RECONVERGENT B0, `(.L_x_6) ;  /* 0x000000a000007945 */ /* 0x000fe80003800200 */
        /* <DEDUP_REMOVED lines=9> */
.L_x_7:
[----:B------:R-:W-:Y:S05]  /*03c0*/  BSYNC.RECONVERGENT B0 ;  /* 0x0000000000007941 */ /* 0x000fea0003800200 */
.L_x_6:
[----:B------:R-:W3:Y:S01]  /*03d0*/  LDCU.64 UR6, c[0x0][0x888] ;  /* 0x00011100ff0677ac */ /* 0x000ee20008000a00 */
[----:B------:R-:W-:Y:S02]  /*03e0*/  UISETP.EQ.U32.AND UP1, UPT, UR4, URZ, UPT ;  /* 0x000000ff0400728c */ /* 0x000fe4000bf22070 */
[----:B------:R-:W-:Y:S02]  /*03f0*/  UPLOP3.LUT UP2, UPT, UPT, UPT, UPT, 0x80, 0x8 ;  /* 0x000000000008789c */ /* 0x000fe40003f4f070 */
[----:B---3--:R-:W-:-:S04]  /*0400*/  UISETP.NE.U32.AND UP0, UPT, UR6, URZ, UPT ;  /* 0x000000ff0600728c */ /* 0x008fc8000bf05070 */
[----:B------:R-:W-:-:S04]  /*0410*/  UISETP.NE.AND.EX UP0, UPT, UR7, URZ, UPT, UP0 ;  /* 0x000000ff0700728c */ /* 0x000fc8000bf05300 */
[----:B------:R-:W-:-:S04]  /*0420*/  UISETP.EQ.OR.EX UP3, UPT, UR5, URZ, !UP0, UP1 ;  /* 0x000000ff0500728c */ /* 0x000fc8000c762710 */
[----:B------:R-:W-:-:S05]  /*0430*/  UP2UR UR50, UPR, URZ, 0x8 ;  /* 0x00000008ff327883 */ /* 0x000fca0008000000 */
[----:B------:R-:W-:Y:S07]  /*0440*/  BRA.U !UP3, `(.L_x_8) ;  /* 0x000000010b207547 */ /* 0x000fee000b800000 */
[----:B------:R-:W-:Y:S01]  /*0450*/  UISETP.NE.U32.AND UP2, UPT, UR4, URZ, UPT ;  /* 0x000000ff0400728c */ /* 0x000fe2000bf45070 */
[----:B-----5:R-:W-:Y:S01]  /*0460*/  FSETP.NEU.AND P0, PT, R81, RZ, PT ;  /* 0x000000ff5100720b */ /* 0x020fe20003f0d000 */
[----:B------:R-:W-:Y:S02]  /*0470*/  USEL UR4, URZ, 0xffffffff, UP0 ;  /* 0xffffffffff047887 */ /* 0x000fe40008000000 */
[----:B------:R-:W-:-:S10]  /*0480*/  UISETP.NE.AND.EX UP2, UPT, UR5, URZ, UPT, UP2 ;  /* 0x000000ff0500728c */ /* 0x000fd4000bf45320 */
[----:B------:R-:W-:Y:S01]  /*0490*/  VOTEU.ANY UP1, P0 ;  /* 0x0000000000ff7886 */ /* 0x000fe20000020100 */
[----:B------:R-:W-:-:S04]  /*04a0*/  @!UP2 USEL UR4, URZ, 0xffffffff, UP1 ;  /* 0xffffffffff04a887 */ /* 0x000fc80008800000 */
[----:B------:R-:W-:-:S04]  /*04b0*/  ULOP3.LUT UR4, UR4, 0x1, URZ, 0xc0, !UPT ;  /* 0x0000000104047892 */ /* 0x000fc8000f8ec0ff */
[----:B------:R-:W-:-:S11]  /*04c0*/  UISETP.NE.U32.AND UP2, UPT, UR4, 0x1, UPT ;  /* 0x000000010400788c */ /* 0x000fd6000bf45070 */
.L_x_8:
[----:B-1----:R-:W1:Y:S01]  /*04d0*/  SHFL.IDX PT, R2, R162, RZ, 0x1f ;  /* 0x00001fffa2027589 */ /* 0x002e6200000e0000 */
[----:B------:R-:W-:-:S04]  /*04e0*/  UISETP.NE.AND UP1, UPT, UR8, 0x2, UPT ;  /* 0x000000020800788c */ /* 0x000fc8000bf25270 */
[----:B------:R-:W-:Y:S01]  /*04f0*/  USEL UR6, URZ, 0x1, UP1 ;  /* 0x00000001ff067887 */ /* 0x000fe20008800000 */
[----:B-1----:R-:W-:-:S13]  /*0500*/  ISETP.NE.AND P0, PT, R2, RZ, PT ;  /* 0x000000ff0200720c */ /* 0x002fda0003f05270 */
[----:B------:R-:W-:Y:S05]  /*0510*/  @P0 BRA `(.L_x_9) ;  /* 0x0000000000500947 */ /* 0x000fea0003800000 */
[----:B------:R-:W1:Y:S01]  /*0520*/  S2UR UR5, SR_CgaCtaId ;  /* 0x00000000000579c3 */ /* 0x000e620000008800 */
[----:B------:R-:W-:Y:S01]  /*0530*/  UMOV UR7, 0x400 ;  /* 0x0000040000077882 */ /* 0x000fe20000000000 */
[----:B------:R-:W-:Y:S01]  /*0540*/  UMOV UR4, 0x1 ;  /* 0x0000000100047882 */ /* 0x000fe20000000000 */
[----:B------:R-:W-:Y:S01]  /*0550*/  ELECT P0, URZ, PT ;  /* 0x0000000000ff782f */ /* 0x000fe20003800000 */
[----:B------:R-:W-:-:S04]  /*0560*/  UIADD3 UR10, UPT, UPT, -UR4, 0x100000, URZ ;  /* 0x00100000040a7890 */ /* 0x000fc8000fffe1ff */
[----:B------:R-:W-:Y:S02]  /*0570*/  USHF.L.U32 UR11, UR10, 0xb, URZ ;  /* 0x0000000b0a0b7899 */ /* 0x000fe400080006ff */
[----:B------:R-:W-:Y:S02]  /*0580*/  USHF.L.U32 UR10, UR10, 0x1, URZ ;  /* 0x000000010a0a7899 */ /* 0x000fe400080006ff */
[----:B-1----:R-:W-:Y:S01]  /*0590*/  ULEA UR5, UR5, UR7, 0x18 ;  /* 0x0000000705057291 */ /* 0x002fe2000f8ec0ff */
[----:B------:R-:W1:Y:S11]  /*05a0*/  FENCE.VIEW.ASYNC.S ;  /* 0x00000000000073c6 */ /* 0x000e760000000000 */
[----:B-1----:R1:W3:Y:S01]  /*05b0*/  SYNCS.EXCH.64 URZ, [UR5], UR10 ;  /* 0x0000000a05ff75b2 */ /* 0x0022e20008000100 */
[----:B------:R1:W4:Y:S01]  /*05c0*/  SYNCS.EXCH.64 URZ, [UR5+0x28], UR10 ;  /* 0x0000280a05ff75b2 */ /* 0x0003220008000100 */
[----:B------:R1:W1:Y:S01]  /*05d0*/  SYNCS.EXCH.64 URZ, [UR5+0x8], UR10 ;  /* 0x0000080a05ff75b2 */ /* 0x0002620008000100 */
[----:B------:R1:W1:Y:S01]  /*05e0*/  SYNCS.EXCH.64 URZ, [UR5+0x30], UR10 ;  /* 0x0000300a05ff75b2 */ /* 0x0002620008000100 */
[----:B------:R1:W1:Y:S01]  /*05f0*/  SYNCS.EXCH.64 URZ, [UR5+0x10], UR10 ;  /* 0x0000100a05ff75b2 */ /* 0x0002620008000100 */
[----:B------:R1:W1:Y:S01]  /*0600*/  SYNCS.EXCH.64 URZ, [UR5+0x38], UR10 ;  /* 0x0000380a05ff75b2 */ /* 0x0002620008000100 */
[----:B------:R1:W1:Y:S01]  /*0610*/  SYNCS.EXCH.64 URZ, [UR5+0x18], UR10 ;  /* 0x0000180a05ff75b2 */ /* 0x0002620008000100 */
[----:B------:R1:W1:Y:S01]  /*0620*/  SYNCS.EXCH.64 URZ, [UR5+0x40], UR10 ;  /* 0x0000400a05ff75b2 */ /* 0x0002620008000100 */
[----:B------:R1:W1:Y:S01]  /*0630*/  SYNCS.EXCH.64 URZ, [UR5+0x20], UR10 ;  /* 0x0000200a05ff75b2 */ /* 0x0002620008000100 */
[----:B------:R1:W1:Y:S01]  /*0640*/  SYNCS.EXCH.64 URZ, [UR5+0x48], UR10 ;  /* 0x0000480a05ff75b2 */ /* 0x0002620008000100 */
[----:B------:R-:W-:Y:S01]  /*0650*/  NOP ;  /* 0x0000000000007918 */ /* 0x000fe20000000000 */
.L_x_9:
[----:B------:R-:W2:Y:S01]  /*0660*/  SHFL.IDX PT, R2, R162, RZ, 0x1f ;  /* 0x00001fffa2027589 */ /* 0x000ea200000e0000 */
[----:B------:R-:W-:Y:S01]  /*0670*/  NOP ;  /* 0x0000000000007918 */ /* 0x000fe20000000000 */
[----:B--2---:R-:W-:-:S13]  /*0680*/  ISETP.NE.AND P0, PT, R2, 0x1, PT ;  /* 0x000000010200780c */ /* 0x004fda0003f05270 */
[----:B------:R-:W-:Y:S05]  /*0690*/  @P0 BRA `(.L_x_10) ;  /* 0x0000000000580947 */ /* 0x000fea0003800000 */
[----:B------:R-:W2:Y:S01]  /*06a0*/  S2UR UR7, SR_CgaCtaId ;  /* 0x00000000000779c3 */ /* 0x000ea20000008800 */
[----:B------:R-:W-:Y:S01]  /*06b0*/  UMOV UR9, 0x400 ;  /* 0x0000040000097882 */ /* 0x000fe20000000000 */
[----:B-1----:R-:W-:Y:S01]  /*06c0*/  UMOV UR5, 0x20 ;  /* 0x0000002000057882 */ /* 0x002fe20000000000 */
[----:B------:R-:W-:Y:S01]  /*06d0*/  UMOV UR4, 0x80 ;  /* 0x0000008000047882 */ /* 0x000fe20000000000 */
[----:B------:R-:W-:-:S04]  /*06e0*/  UIADD3 UR10, UPT, UPT, -UR5, 0x100000, URZ ;  /* 0x00100000050a7890 */ /* 0x000fc8000fffe1ff */
[----:B------:R-:W-:Y:S02]  /*06f0*/  USHF.L.U32 UR11, UR10, 0xb, URZ ;  /* 0x0000000b0a0b7899 */ /* 0x000fe400080006ff */
[----:B------:R-:W-:Y:S02]  /*0700*/  USHF.L.U32 UR10, UR10, 0x1, URZ ;  /* 0x000000010a0a7899 */ /* 0x000fe400080006ff */
[----:B------:R-:W-:-:S04]  /*0710*/  UIADD3 UR4, UPT, UPT, -UR4, 0x100000, URZ ;  /* 0x0010000004047890 */ /* 0x000fc8000fffe1ff */
[----:B------:R-:W-:Y:S02]  /*0720*/  USHF.L.U32 UR5, UR4, 0xb, URZ ;  /* 0x0000000b04057899 */ /* 0x000fe400080006ff */
[----:B------:R-:W-:Y:S01]  /*0730*/  USHF.L.U32 UR4, UR4, 0x1, URZ ;  /* 0x0000000104047899 */ /* 0x000fe200080006ff */
[----:B------:R-:W-:Y:S01]  /*0740*/  ELECT P0, URZ, PT ;  /* 0x0000000000ff782f */ /* 0x000fe20003800000 */
[----:B--2---:R-:W-:Y:S01]  /*0750*/  ULEA UR7, UR7, UR9, 0x18 ;  /* 0x0000000907077291 */ /* 0x004fe2000f8ec0ff */
[----:B------:R-:W1:Y:S11]  /*0760*/  FENCE.VIEW.ASYNC.S ;  /* 0x00000000000073c6 */ /* 0x000e760000000000 */
[----:B-1----:R2:W1:Y:S01]  /*0770*/  SYNCS.EXCH.64 URZ, [UR7+0x50], UR10 ;  /* 0x0000500a07ff75b2 */ /* 0x0024620008000100 */
[----:B------:R2:W1:Y:S01]  /*0780*/  SYNCS.EXCH.64 URZ, [UR7+0x70], UR4 ;  /* 0x0000700407ff75b2 */ /* 0x0004620008000100 */
[----:B------:R2:W1:Y:S01]  /*0790*/  SYNCS.EXCH.64 URZ, [UR7+0x58], UR10 ;  /* 0x0000580a07ff75b2 */ /* 0x0004620008000100 */
[----:B------:R2:W1:Y:S01]  /*07a0*/  SYNCS.EXCH.64 URZ, [UR7+0x78], UR4 ;  /* 0x0000780407ff75b2 */ /* 0x0004620008000100 */
[----:B------:R2:W1:Y:S01]  /*07b0*/  SYNCS.EXCH.64 URZ, [UR7+0x60], UR10 ;  /* 0x0000600a07ff75b2 */ /* 0x0004620008000100 */
[----:B------:R2:W1:Y:S01]  /*07c0*/  SYNCS.EXCH.64 URZ, [UR7+0x80], UR4 ;  /* 0x0000800407ff75b2 */ /* 0x0004620008000100 */
[----:B------:R2:W1:Y:S01]  /*07d0*/  SYNCS.EXCH.64 URZ, [UR7+0x68], UR10 ;  /* 0x0000680a07ff75b2 */ /* 0x0004620008000100 */
[----:B------:R2:W1:Y:S02]  /*07e0*/  SYNCS.EXCH.64 URZ, [UR7+0x88], UR4 ;  /* 0x0000880407ff75b2 */ /* 0x0004640008000100 */
[----:B--2---:R-:W-:Y:S01]  /*07f0*/  NOP ;  /* 0x0000000000007918 */ /* 0x004fe20000000000 */
.L_x_10:
[----:B------:R-:W2:Y:S01]  /*0800*/  SHFL.IDX PT, R2, R162, RZ, 0x1f ;  /* 0x00001fffa2027589 */ /* 0x000ea200000e0000 */
[----:B------:R-:W-:Y:S01]  /*0810*/  NOP ;  /* 0x0000000000007918 */ /* 0x000fe20000000000 */
[----:B--2---:R-:W-:-:S13]  /*0820*/  ISETP.NE.AND P0, PT, R2, 0x3, PT ;  /* 0x000000030200780c */ /* 0x004fda0003f05270 */
[----:B------:R-:W-:Y:S05]  /*0830*/  @P0 BRA `(.L_x_11) ;  /* 0x0000000000300947 */ /* 0x000fea0003800000 */
[----:B-1----:R-:W1:Y:S01]  /*0840*/  S2UR UR5, SR_CgaCtaId ;  /* 0x00000000000579c3 */ /* 0x002e620000008800 */
        /* <DEDUP_REMOVED lines=8> */
[----:B-1----:R2:W1:Y:S01]  /*08d0*/  SYNCS.EXCH.64 URZ, [UR5+0x90], UR10 ;  /* 0x0000900a05ff75b2 */ /* 0x0024620008000100 */
[----:B------:R2:W1:Y:S02]  /*08e0*/  SYNCS.EXCH.64 URZ, [UR5+0x98], UR10 ;  /* 0x0000980a05ff75b2 */ /* 0x0004640008000100 */
[----:B--2---:R-:W-:Y:S01]  /*08f0*/  NOP ;  /* 0x0000000000007918 */ /* 0x004fe20000000000 */
.L_x_11:
[----:B------:R-:W2:Y:S01]  /*0900*/  SHFL.IDX PT, R2, R162, RZ, 0x1f ;  /* 0x00001fffa2027589 */ /* 0x000ea200000e0000 */
[----:B------:R-:W-:Y:S01]  /*0910*/  NOP ;  /* 0x0000000000007918 */ /* 0x000fe20000000000 */
[----:B--2---:R-:W-:-:S13]  /*0920*/  ISETP.NE.AND P0, PT, R2, 0x4, PT ;  /* 0x000000040200780c */ /* 0x004fda0003f05270 */
[----:B------:R-:W-:Y:S05]  /*0930*/  @P0 BRA `(.L_x_12) ;  /* 0x00000000004c0947 */ /* 0x000fea0003800000 */
[----:B-1----:R-:W1:Y:S01]  /*0940*/  S2UR UR5, SR_CgaCtaId ;  /* 0x00000000000579c3 */ /* 0x002e620000008800 */
[----:B------:R-:W-:Y:S01]  /*0950*/  UMOV UR9, 0x100 ;  /* 0x0000010000097882 */ /* 0x000fe20000000000 */
[----:B------:R-:W-:Y:S01]  /*0960*/  UMOV UR7, 0x400 ;  /* 0x0000040000077882 */ /* 0x000fe20000000000 */
[----:B------:R-:W-:Y:S01]  /*0970*/  USEL UR9, UR9, 0xe0, UP2 ;  /* 0x000000e009097887 */ /* 0x000fe20009000000 */
[----:B------:R-:W-:Y:S01]  /*0980*/  UMOV UR4, 0x1 ;  /* 0x0000000100047882 */ /* 0x000fe20000000000 */
[----:B------:R-:W-:Y:S01]  /*0990*/  ELECT P0, URZ, PT ;  /* 0x0000000000ff782f */ /* 0x000fe20003800000 */
[----:B------:R-:W-:-:S04]  /*09a0*/  UIADD3 UR10, UPT, UPT, -UR4, 0x100000, URZ ;  /* 0x00100000040a7890 */ /* 0x000fc8000fffe1ff */
[----:B------:R-:W-:Y:S02]  /*09b0*/  USHF.L.U32 UR11, UR10, 0xb, URZ ;  /* 0x0000000b0a0b7899 */ /* 0x000fe400080006ff */
[----:B------:R-:W-:Y:S02]  /*09c0*/  USHF.L.U32 UR10, UR10, 0x1, URZ ;  /* 0x000000010a0a7899 */ /* 0x000fe400080006ff */
[----:B------:R-:W-:-:S04]  /*09d0*/  UIADD3 UR12, UPT, UPT, -UR9, 0x100000, URZ ;  /* 0x00100000090c7890 */ /* 0x000fc8000fffe1ff */
[----:B------:R-:W-:Y:S02]  /*09e0*/  USHF.L.U32 UR13, UR12, 0xb, URZ ;  /* 0x0000000b0c0d7899 */ /* 0x000fe400080006ff */
[----:B------:R-:W-:Y:S02]  /*09f0*/  USHF.L.U32 UR12, UR12, 0x1, URZ ;  /* 0x000000010c0c7899 */ /* 0x000fe400080006ff */
[----:B-1----:R-:W-:Y:S01]  /*0a00*/  ULEA UR5, UR5, UR7, 0x18 ;  /* 0x0000000705057291 */ /* 0x002fe2000f8ec0ff */
[----:B------:R-:W1:Y:S11]  /*0a10*/  FENCE.VIEW.ASYNC.S ;  /* 0x00000000000073c6 */ /* 0x000e760000000000 */
[----:B-1----:R2:W1:Y:S01]  /*0a20*/  SYNCS.EXCH.64 URZ, [UR5+0xa0], UR10 ;  /* 0x0000a00a05ff75b2 */ /* 0x0024620008000100 */
[----:B------:R2:W1:Y:S01]  /*0a30*/  SYNCS.EXCH.64 URZ, [UR5+0xb0], UR12 ;  /* 0x0000b00c05ff75b2 */ /* 0x0004620008000100 */
[----:B------:R2:W1:Y:S01]  /*0a40*/  SYNCS.EXCH.64 URZ, [UR5+0xa8], UR10 ;  /* 0x0000a80a05ff75b2 */ /* 0x0004620008000100 */
[----:B------:R2:W1:Y:S02]  /*0a50*/  SYNCS.EXCH.64 URZ, [UR5+0xb8], UR12 ;  /* 0x0000b80c05ff75b2 */ /* 0x0004640008000100 */
[----:B--2---:R-:W-:Y:S01]  /*0a60*/  NOP ;  /* 0x0000000000007918 */ /* 0x004fe20000000000 */
.L_x_12:
        /* <DEDUP_REMOVED lines=20> */
[----:B------:R2:W1:Y:S02]  /*0bb0*/  SYNCS.EXCH.64 URZ, [UR7+0xd8], UR4 ;  /* 0x0000d80407ff75b2 */ /* 0x0004640008000100 */
[----:B--2---:R-:W-:Y:S01]  /*0bc0*/  NOP ;  /* 0x0000000000007918 */ /* 0x004fe20000000000 */
.L_x_13:
        /* <DEDUP_REMOVED lines=18> */
.L_x_14:
[----:B-1----:R-:W1:Y:S01]  /*0cf0*/  S2UR UR5, SR_CTAID.X ;  /* 0x00000000000579c3 */ /* 0x002e620000002500 */
[----:B------:R-:W-:-:S05]  /*0d00*/  CS2R.32 R156, SR_CgaSize ;  /* 0x00000000009c7805 */ /* 0x000fca0000008a00 */
[----:B------:R-:W-:-:S05]  /*0d10*/  IMAD R156, R156, -0xa0, RZ ;  /* 0xffffff609c9c7824 */ /* 0x000fca00078e02ff */
[----:B------:R-:W-:-:S14]  /*0d20*/  R2UR UR9, R156 ;  /* 0x000000009c0972ca */ /* 0x000fdc00000e0000 */
[----:B------:R-:W2:Y:S01]  /*0d30*/  LDCU UR9, c[0x0][UR9+0x2b0] ;  /* 0x00005600090977ac */ /* 0x000ea20008000800 */
[----:B------:R-:W-:Y:S01]  /*0d40*/  NOP ;  /* 0x0000000000007918 */ /* 0x000fe20000000000 */
[----:B------:R-:W-:-:S05]  /*0d50*/  CS2R.32 R156, SR_CgaSize ;  /* 0x00000000009c7805 */ /* 0x000fca0000008a00 */
[----:B------:R-:W-:-:S05]  /*0d60*/  IMAD R156, R156, -0xa0, RZ ;  /* 0xffffff609c9c7824 */ /* 0x000fca00078e02ff */
[----:B------:R-:W-:-:S14]  /*0d70*/  R2UR UR7, R156 ;  /* 0x000000009c0772ca */ /* 0x000fdc00000e0000 */
[----:B------:R-:W3:Y:S01]  /*0d80*/  LDCU UR7, c[0x0][UR7+0x2b4] ;  /* 0x00005680070777ac */ /* 0x000ee20008000800 */
[----:B------:R-:W4:Y:S08]  /*0d90*/  S2UR UR4, SR_CTAID.Y ;  /* 0x00000000000479c3 */ /* 0x000f300000002600 */
[----:B------:R-:W3:Y:S01]  /*0da0*/  LDC R9, c[0x0][0xb24] ;  /* 0x0002c900ff097b82 */ /* 0x000ee20000000800 */
[----:B-1----:R-:W-:-:S02]  /*0db0*/  I2FP.F32.U32 R4, UR5 ;  /* 0x0000000500047c45 */ /* 0x002fc40008201000 */
[----:B------:R-:W-:-:S05]  /*0dc0*/  CS2R.32 R5, SR_CgaSize ;  /* 0x0000000000057805 */ /* 0x000fca0000008a00 */
[----:B------:R-:W-:-:S06]  /*0dd0*/  IMAD R5, R5, -0xa0, RZ ;  /* 0xffffff6005057824 */ /* 0x000fcc00078e02ff */
[----:B------:R-:W1:Y:S01]  /*0de0*/  LDC R5, c[0x0][R5+0x2a0] ;  /* 0x0000a80005057b82 */ /* 0x000e620000000800 */
[----:B------:R-:W-:Y:S01]  /*0df0*/  MOV R21, UR5 ;  /* 0x0000000500157c02 */ /* 0x000fe20008000f00 */
[----:B--2---:R-:W-:Y:S01]  /*0e00*/  FMUL R4, R4, UR9 ;  /* 0x0000000904047c20 */ /* 0x004fe20008400000 */
[----:B----4-:R-:W-:Y:S02]  /*0e10*/  I2FP.F32.U32 R2, UR4 ;  /* 0x0000000400027c45 */ /* 0x010fe40008201000 */
[----:B------:R-:W-:-:S05]  /*0e20*/  CS2R.32 R3, SR_CgaSize ;  /* 0x0000000000037805 */ /* 0x000fca0000008a00 */
[----:B------:R-:W-:-:S06]  /*0e30*/  IMAD R3, R3, -0xa0, RZ ;  /* 0xffffff6003037824 */ /* 0x000fcc00078e02ff */
[----:B------:R-:W2:Y:S01]  /*0e40*/  LDC R3, c[0x0][R3+0x2a4] ;  /* 0x0000a90003037b82 */ /* 0x000ea20000000800 */
[----:B------:R-:W4:Y:S01]  /*0e50*/  F2I.U32.TRUNC.NTZ R156, R4 ;  /* 0x00000004009c7305 */ /* 0x000f22000020f000 */
[----:B------:R-:W-:Y:S01]  /*0e60*/  MOV R20, UR4 ;  /* 0x0000000400147c02 */ /* 0x000fe20008000f00 */
[----:B---3--:R-:W-:-:S05]  /*0e70*/  FMUL R2, R2, UR7 ;  /* 0x0000000702027c20 */ /* 0x008fca0008400000 */
[----:B------:R-:W-:Y:S01]  /*0e80*/  BAR.SYNC.DEFER_BLOCKING 0x0 ;  /* 0x0000000000007b1d */ /* 0x000fe20000010000 */
[----:B------:R-:W-:-:S05]  /*0e90*/  ISETP.GE.AND P0, PT, R9, 0x1, PT ;  /* 0x000000010900780c */ /* 0x000fca0003f06270 */
[----:B------:R-:W3:Y:S02]  /*0ea0*/  F2I.U32.TRUNC.NTZ R154, R2 ;  /* 0x00000002009a7305 */ /* 0x000ee4000020f000 */
[----:B------:R-:W2:Y:S01]  /*0eb0*/  S2UR UR36, SR_CTAID.Z ;  /* 0x00000000002479c3 */ /* 0x000ea20000002700 */
[----:B----4-:R-:W-:-:S05]  /*0ec0*/  IADD3 R156, PT, PT, -R156, RZ, RZ ;  /* 0x000000ff9c9c7210 */ /* 0x010fca0007ffe1ff */
[----:B-1----:R-:W-:Y:S01]  /*0ed0*/  IMAD R156, R5, R156, UR5 ;  /* 0x00000005059c7e24 */ /* 0x002fe2000f8e029c */
[----:B---3--:R-:W-:-:S05]  /*0ee0*/  IADD3 R154, PT, PT, -R154, RZ, RZ ;  /* 0x000000ff9a9a7210 */ /* 0x008fca0007ffe1ff */
[----:B--2---:R-:W-:Y:S01]  /*0ef0*/  IMAD R154, R3, R154, UR4 ;  /* 0x00000004039a7e24 */ /* 0x004fe2000f8e029a */
[----:B------:R-:W-:Y:S06]  /*0f00*/  @!P0 BRA `(.L_x_15) ;  /* 0x0000000000b88947 */ /* 0x000fec0003800000 */
[----:B------:R-:W1:Y:S01]  /*0f10*/  LDC.64 R4, c[0x0][0xb18] ;  /* 0x0002c600ff047b82 */ /* 0x000e620000000a00 */
[----:B------:R-:W-:-:S07]  /*0f20*/  ISETP.NE.AND P0, PT, R9, 0x1, PT ;  /* 0x000000010900780c */ /* 0x000fce0003f05270 */
[----:B------:R-:W2:Y:S08]  /*0f30*/  LDC R10, c[0x0][0xb0c] ;  /* 0x0002c300ff0a7b82 */ /* 0x000eb00000000800 */
[----:B------:R-:W3:Y:S08]  /*0f40*/  LDC R11, c[0x0][0x370] ;  /* 0x0000dc00ff0b7b82 */ /* 0x000ef00000000800 */
[----:B------:R-:W4:Y:S01]  /*0f50*/  LDC R12, c[0x0][0x374] ;  /* 0x0000dd00ff0c7b82 */ /* 0x000f220000000800 */
[----:B-1----:R-:W-:-:S07]  /*0f60*/  ISETP.NE.AND P1, PT, R4, 0x1, PT ;  /* 0x000000010400780c */ /* 0x002fce0003f25270 */
[----:B------:R-:W3:Y:S01]  /*0f70*/  LDC.64 R6, c[0x0][0xb10] ;  /* 0x0002c400ff067b82 */ /* 0x000ee20000000a00 */
[----:B--2---:R-:W-:-:S07]  /*0f80*/  ISETP.NE.AND P2, PT, R10, 0x1, PT ;  /* 0x000000010a00780c */ /* 0x004fce0003f45270 */
[----:B------:R-:W1:Y:S08]  /*0f90*/  LDC R8, c[0x0][0xb20] ;  /* 0x0002c800ff087b82 */ /* 0x000e700000000800 */
[----:B------:R-:W2:Y:S01]  /*0fa0*/  LDC.64 R2, c[0x0][0xb28] ;  /* 0x0002ca00ff027b82 */ /* 0x000ea20000000a00 */
[----:B----4-:R-:W-:-:S04]  /*0fb0*/  IMAD.HI.U32 R13, R12, R5, RZ ;  /* 0x000000050c0d7227 */ /* 0x010fc800078e00ff */
[----:B------:R-:W-:-:S04]  /*0fc0*/  IMAD.HI.U32 R5, R20, R5, RZ ;  /* 0x0000000514057227 */ /* 0x000fc800078e00ff */
[----:B---3--:R-:W-:-:S04]  /*0fd0*/  IMAD.HI.U32 R14, R11, R6, RZ ;  /* 0x000000060b0e7227 */ /* 0x008fc800078e00ff */
[C---:B------:R-:W-:Y:S01]  /*0fe0*/  IMAD.HI.U32 R16, R21.reuse, R6, RZ ;  /* 0x0000000615107227 */ /* 0x040fe200078e00ff */
[-C--:B------:R-:W-:Y:S02]  /*0ff0*/  @P2 SHF.R.U32.HI R11, RZ, R7.reuse, R14 ;  /* 0x00000007ff0b2219 */ /* 0x080fe4000001160e */
[-C--:B-1----:R-:W-:Y:S02]  /*1000*/  @P1 SHF.R.U32.HI R12, RZ, R8.reuse, R13 ;  /* 0x00000008ff0c1219 */ /* 0x082fe4000001160d */
[----:B------:R-:W-:Y:S02]  /*1010*/  SHF.R.U32.HI R5, RZ, R8, R5 ;  /* 0x00000008ff057219 */ /* 0x000fe40000011605 */
[----:B------:R-:W-:Y:S02]  /*1020*/  SHF.R.U32.HI R16, RZ, R7, R16 ;  /* 0x00000007ff107219 */ /* 0x000fe40000011610 */
[----:B------:R-:W-:Y:S01]  /*1030*/  SEL R5, R20, R5, !P1 ;  /* 0x0000000514057207 */ /* 0x000fe20004800000 */
[----:B--2---:R-:W-:Y:S01]  /*1040*/  IMAD.HI.U32 R14, R12, R2, RZ ;  /* 0x000000020c0e7227 */ /* 0x004fe200078e00ff */
[----:B------:R-:W-:-:S02]  /*1050*/  SEL R7, R21, R16, !P2 ;  /* 0x0000001015077207 */ /* 0x000fc40005000000 */
[----:B------:R-:W-:Y:S01]  /*1060*/  IADD3 R13, PT, PT, -R5, RZ, RZ ;  /* 0x000000ff050d7210 */ /* 0x000fe20007ffe1ff */
[----:B------:R-:W-:Y:S01]  /*1070*/  IMAD.HI.U32 R6, R11, R2, RZ ;  /* 0x000000020b067227 */ /* 0x000fe200078e00ff */
[----:B------:R-:W-:-:S03]  /*1080*/  @P0 SHF.R.U32.HI R12, RZ, R3, R14 ;  /* 0x00000003ff0c0219 */ /* 0x000fc6000001160e */
[----:B------:R-:W-:Y:S01]  /*1090*/  IMAD R13, R4, R13, R20 ;  /* 0x0000000d040d7224 */ /* 0x000fe200078e0214 */
[----:B------:R-:W-:Y:S01]  /*10a0*/  @P0 SHF.R.U32.HI R11, RZ, R3, R6 ;  /* 0x00000003ff0b0219 */ /* 0x000fe20000011606 */
[----:B------:R-:W-:-:S04]  /*10b0*/  IMAD R12, R12, R9, RZ ;  /* 0x000000090c0c7224 */ /* 0x000fc800078e02ff */
[----:B------:R-:W-:Y:S01]  /*10c0*/  IMAD R6, R11, R9, RZ ;  /* 0x000000090b067224 */ /* 0x000fe200078e02ff */
[----:B------:R-:W-:-:S04]  /*10d0*/  ISETP.GE.AND P1, PT, R5, R12, PT ;  /* 0x0000000c0500720c */ /* 0x000fc80003f26270 */
[----:B------:R-:W-:Y:S01]  /*10e0*/  ISETP.GE.OR P1, PT, R7, R6, P1 ;  /* 0x000000060700720c */ /* 0x000fe20000f26670 */
[----:B------:R-:W-:-:S05]  /*10f0*/  IMAD.HI.U32 R6, R5, R2, RZ ;  /* 0x0000000205067227 */ /* 0x000fca00078e00ff */
[----:B------:R-:W-:-:S04]  /*1100*/  SHF.R.U32.HI R6, RZ, R3, R6 ;  /* 0x00000003ff067219 */ /* 0x000fc80000011606 */
[----:B------:R-:W-:-:S03]  /*1110*/  SEL R6, R5, R6, !P0 ;  /* 0x0000000605067207 */ /* 0x000fc60004000000 */
[----:B------:R-:W-:Y:S01]  /*1120*/  @!P1 IMAD.HI.U32 R8, R7, R2, RZ ;  /* 0x0000000207089227 */ /* 0x000fe200078e00ff */
[----:B------:R-:W-:-:S04]  /*1130*/  IADD3 R2, PT, PT, -R6, RZ, RZ ;  /* 0x000000ff06027210 */ /* 0x000fc80007ffe1ff */
[----:B------:R-:W-:Y:S01]  /*1140*/  @!P1 SHF.R.U32.HI R8, RZ, R3, R8 ;  /* 0x00000003ff089219 */ /* 0x000fe20000011608 */
[----:B------:R-:W-:-:S03]  /*1150*/  IMAD R2, R9, R2, R5 ;  /* 0x0000000209027224 */ /* 0x000fc600078e0205 */
[----:B------:R-:W-:-:S05]  /*1160*/  @!P1 SEL R3, R7, R8, !P0 ;  /* 0x0000000807039207 */ /* 0x000fca0004000000 */
[--C-:B------:R-:W-:Y:S02]  /*1170*/  @!P1 IMAD.IADD R6, R6, 0x1, -R3.reuse ;  /* 0x0000000106069824 */ /* 0x100fe400078e0a03 */
[----:B------:R-:W-:Y:S01]  /*1180*/  @!P1 IMAD R3, R2, R11, R3 ;  /* 0x0000000b02039224 */ /* 0x000fe200078e0203 */
[----:B------:R-:W-:Y:S01]  /*1190*/  IADD3 R2, PT, PT, -R7, RZ, RZ ;  /* 0x000000ff07027210 */ /* 0x000fe20007ffe1ff */
[----:B------:R-:W-:Y:S02]  /*11a0*/  @!P1 IMAD R5, R6, R9, R7 ;  /* 0x0000000906059224 */ /* 0x000fe400078e0207 */
[----:B------:R-:W-:Y:S02]  /*11b0*/  @!P1 IMAD.MOV.U32 R7, RZ, RZ, R3 ;  /* 0x000000ffff079224 */ /* 0x000fe400078e0003 */
[----:B------:R-:W-:Y:S02]  /*11c0*/  IMAD R2, R10, R2, R21 ;  /* 0x000000020a027224 */ /* 0x000fe400078e0215 */
[----:B------:R-:W-:-:S02]  /*11d0*/  IMAD R20, R5, R4, R13 ;  /* 0x0000000405147224 */ /* 0x000fc400078e020d */
[----:B------:R-:W-:Y:S02]  /*11e0*/  IMAD R21, R7, R10, R2 ;  /* 0x0000000a07157224 */ /* 0x000fe400078e0202 */
.L_x_15:
[----:B------:R-:W1:Y:S01]  /*11f0*/  LDCU UR4, c[0x0][0xb30] ;  /* 0x00016600ff0477ac */ /* 0x000e620008000800 */
[----:B------:R-:W2:Y:S08]  /*1200*/  S2UR UR37, SR_CgaCtaId ;  /* 0x00000000002579c3 */ /* 0x000eb00000008800 */
[----:B------:R-:W3:Y:S01]  /*1210*/  LDC R72, c[0x0][0xb24] ;  /* 0x0002c900ff487b82 */ /* 0x000ee20000000800 */
[----:B-1----:R-:W-:-:S09]  /*1220*/  UISETP.NE.AND UP1, UPT, UR4, 0x1, UPT ;  /* 0x000000010400788c */ /* 0x002fd2000bf25270 */
[----:B--2---:R-:W-:Y:S05]  /*1230*/  BRA.U UP1, `(.L_x_16) ;  /* 0x0000000101407547 */ /* 0x004fea000b800000 */
[----:B------:R-:W1:Y:S08]  /*1240*/  LDC.64 R4, c[0x0][0xb10] ;  /* 0x0002c400ff047b82 */ /* 0x000e700000000a00 */
[----:B------:R-:W2:Y:S08]  /*1250*/  LDC.64 R2, c[0x0][0xb18] ;  /* 0x0002c600ff027b82 */ /* 0x000eb00000000a00 */
[----:B------:R-:W4:Y:S08]  /*1260*/  LDC R6, c[0x0][0xb20] ;  /* 0x0002c800ff067b82 */ /* 0x000f300000000800 */
[----:B------:R-:W3:Y:S01]  /*1270*/  LDC R8, c[0x0][0xb0c] ;  /* 0x0002c300ff087b82 */ /* 0x000ee20000000800 */
[----:B-1----:R-:W-:-:S05]  /*1280*/  IMAD.HI.U32 R4, R21, R4, RZ ;  /* 0x0000000415047227 */ /* 0x002fca00078e00ff */
[----:B------:R-:W-:Y:S01]  /*1290*/  SHF.R.U32.HI R4, RZ, R5, R4 ;  /* 0x00000005ff047219 */ /* 0x000fe20000011604 */
[----:B--2---:R-:W-:Y:S01]  /*12a0*/  IMAD.HI.U32 R3, R20, R3, RZ ;  /* 0x0000000314037227 */ /* 0x004fe200078e00ff */
[----:B------:R-:W-:-:S04]  /*12b0*/  ISETP.NE.AND P0, PT, R2, 0x1, PT ;  /* 0x000000010200780c */ /* 0x000fc80003f05270 */
[----:B----4-:R-:W-:-:S04]  /*12c0*/  SHF.R.U32.HI R3, RZ, R6, R3 ;  /* 0x00000006ff037219 */ /* 0x010fc80000011603 */
[----:B------:R-:W-:Y:S02]  /*12d0*/  SEL R3, R20, R3, !P0 ;  /* 0x0000000314037207 */ /* 0x000fe40004000000 */
[----:B---3--:R-:W-:-:S04]  /*12e0*/  ISETP.NE.AND P1, PT, R8, 0x1, PT ;  /* 0x000000010800780c */ /* 0x008fc80003f25270 */
[----:B------:R-:W-:-:S05]  /*12f0*/  SEL R4, R21, R4, !P1 ;  /* 0x0000000415047207 */ /* 0x000fca0004800000 */
[----:B------:R-:W-:Y:S02]  /*1300*/  IMAD.IADD R5, R3, 0x1, -R4 ;  /* 0x0000000103057824 */ /* 0x000fe400078e0a04 */
[----:B------:R-:W-:Y:S02]  /*1310*/  IMAD.IADD R3, R4, 0x1, -R3 ;  /* 0x0000000104037824 */ /* 0x000fe400078e0a03 */
[----:B------:R-:W-:Y:S02]  /*1320*/  IMAD R21, R5, R8, R21 ;  /* 0x0000000805157224 */ /* 0x000fe400078e0215 */
[----:B------:R-:W-:-:S07]  /*1330*/  IMAD R20, R3, R2, R20 ;  /* 0x0000000203147224 */ /* 0x000fce00078e0214 */
.L_x_16:
[----:B------:R-:W-:Y:S01]  /*1340*/  BAR.SYNC.DEFER_BLOCKING 0x0 ;  /* 0x0000000000007b1d */ /* 0x000fe20000010000 */
[----:B------:R-:W-:Y:S01]  /*1350*/  UISETP.NE.AND UP1, UPT, UR8, 0x2, UPT ;  /* 0x000000020800788c */ /* 0x000fe2000bf25270 */
[----:B------:R-:W-:Y:S02]  /*1360*/  ISETP.NE.OR P5, PT, R0, 0x2, !P5 ;  /* 0x000000020000780c */ /* 0x000fe40006fa5670 */
[----:B------:R-:W-:-:S06]  /*1370*/  LOP3.LUT R2, R170, 0x1f, RZ, 0xc0, !PT ;  /* 0x0000001faa027812 */ /* 0x000fcc00078ec0ff */
[----:B------:R-:W-:Y:S05]  /*1380*/  BRA.U UP1, `(.L_x_17) ;  /* 0x0000001101847547 */ /* 0x000fea000b800000 */
[----:B------:R-:W1:Y:S01]  /*1390*/  LDCU UR13, c[0x0][0x38c] ;  /* 0x00007180ff0d77ac */ /* 0x000e620008000800 */
[----:B------:R-:W2:Y:S01]  /*13a0*/  LDC R9, c[0x0][0x370] ;  /* 0x0000dc00ff097b82 */ /* 0x000ea20000000800 */
[----:B------:R-:W-:Y:S01]  /*13b0*/  PLOP3.LUT P1, PT, PT, PT, UP2, 0x80, 0x8 ;  /* 0x000000000008781c */ /* 0x000fe20003f2f028 */
[----:B------:R-:W-:Y:S01]  /*13c0*/  HFMA2 R12, -RZ, RZ, 0, 0 ;  /* 0x00000000ff0c7431 */ /* 0x000fe200000001ff */
[----:B------:R-:W-:Y:S01]  /*13d0*/  ISETP.EQ.OR P4, PT, R2, RZ, P5 ;  /* 0x000000ff0200720c */ /* 0x000fe20002f82670 */
[----:B------:R-:W-:Y:S01]  /*13e0*/  IMAD.MOV.U32 R15, RZ, RZ, 0x1 ;  /* 0x00000001ff0f7424 */ /* 0x000fe200078e00ff */
[----:B------:R-:W-:Y:S01]  /*13f0*/  PLOP3.LUT P1, PT, P1, PT, PT, 0x8, 0x80 ;  /* 0x000000000080781c */ /* 0x000fe20000f2e170 */
[----:B------:R-:W-:Y:S01]  /*1400*/  IMAD.MOV.U32 R14, RZ, RZ, RZ ;  /* 0x000000ffff0e7224 */ /* 0x000fe200078e00ff */
[----:B------:R-:W-:Y:S01]  /*1410*/  MOV R8, 0x1 ;  /* 0x0000000100087802 */ /* 0x000fe20000000f00 */
[----:B------:R-:W4:Y:S01]  /*1420*/  LDC R0, c[0x0][0x374] ;  /* 0x0000dd00ff007b82 */ /* 0x000f220000000800 */
[----:B------:R-:W-:Y:S01]  /*1430*/  IMAD.MOV.U32 R10, RZ, RZ, RZ ;  /* 0x000000ffff0a7224 */ /* 0x000fe200078e00ff */
[----:B------:R-:W2:Y:S01]  /*1440*/  LDCU.64 UR22, c[0x0][0x348] ;  /* 0x00006900ff1677ac */ /* 0x000ea20008000a00 */
[----:B------:R-:W-:Y:S01]  /*1450*/  UMOV UR6, URZ ;  /* 0x000000ff00067c82 */ /* 0x000fe20008000000 */
[----:B-1----:R-:W-:-:S04]  /*1460*/  UIADD3 UR5, UPT, UPT, UR13, 0x1f, URZ ;  /* 0x0000001f0d057890 */ /* 0x002fc8000fffe0ff */
[----:B------:R-:W-:-:S04]  /*1470*/  USHF.R.S32.HI UR4, URZ, 0x1f, UR5 ;  /* 0x0000001fff047899 */ /* 0x000fc80008011405 */
[----:B------:R-:W-:-:S04]  /*1480*/  ULEA.HI UR4, UR4, UR5, URZ, 0x5 ;  /* 0x0000000504047291 */ /* 0x000fc8000f8f28ff */
[----:B------:R-:W-:Y:S02]  /*1490*/  USHF.R.S32.HI UR15, URZ, 0x5, UR4 ;  /* 0x00000005ff0f7899 */ /* 0x000fe40008011404 */
[----:B------:R-:W-:Y:S02]  /*14a0*/  UIADD3 UR4, UPT, UPT, UR13, -0x1, URZ ;  /* 0xffffffff0d047890 */ /* 0x000fe4000fffe0ff */
[----:B------:R-:W-:Y:S02]  /*14b0*/  UISETP.LT.U32.AND UP0, UPT, UR15, 0x5, UPT ;  /* 0x000000050f00788c */ /* 0x000fe4000bf01070 */
[----:B------:R-:W-:Y:S02]  /*14c0*/  UISETP.GE.U32.AND UP1, UPT, UR4, -0x3f, UPT ;  /* 0xffffffc10400788c */ /* 0x000fe4000bf26070 */
[----:B------:R-:W-:Y:S02]  /*14d0*/  USEL UR14, UR15, 0x5, UP0 ;  /* 0x000000050f0e7887 */ /* 0x000fe40008000000 */
[----:B------:R-:W-:-:S02]  /*14e0*/  UIADD3 UR13, UPT, UPT, UR13, 0x3e, URZ ;  /* 0x0000003e0d0d7890 */ /* 0x000fc4000fffe0ff */
[----:B------:R-:W-:Y:S02]  /*14f0*/  UIADD3 UR5, UPT, UPT, UR14, -0x1, URZ ;  /* 0xffffffff0e057890 */ /* 0x000fe4000fffe0ff */
[----:B------:R-:W-:-:S03]  /*1500*/  UIADD3 UR7, UPT, UPT, UR15, -UR14, URZ ;  /* 0x8000000e0f077290 */ /* 0x000fc6000fffe0ff */
[----:B------:R-:W-:-:S04]  /*1510*/  @UP1 UIADD3 UR5, UPT, UPT, UR14, URZ, URZ ;  /* 0x000000ff0e051290 */ /* 0x000fc8000fffe0ff */
[----:B--2---:R-:W-:-:S12]  /*1520*/  UIADD3 UR5, UPT, UPT, UR5, 0x1, URZ ;  /* 0x0000000105057890 */ /* 0x004fd8000fffe0ff */
.L_x_35:
[----:B------:R-:W-:Y:S01]  /*1530*/  UISETP.NE.AND UP0, UPT, UR37, URZ, UPT ;  /* 0x000000ff2500728c */ /* 0x000fe2000bf05270 */
[----:B------:R-:W1:Y:S08]  /*1540*/  S2UR UR37, SR_CgaCtaId ;  /* 0x00000000002579c3 */ /* 0x000e700000008800 */
[----:B------:R-:W-:Y:S05]  /*1550*/  BRA.U UP0, `(.L_x_18) ;  /* 0x0000000100347547 */ /* 0x000fea000b800000 */
[----:B------:R-:W2:Y:S01]  /*1560*/  S2R R2, SR_CgaCtaId ;  /* 0x0000000000027919 */ /* 0x000ea20000008800 */
[----:B------:R-:W-:-:S04]  /*1570*/  MOV R3, 0x400 ;  /* 0x0000040000037802 */ /* 0x000fc80000000f00 */
[----:B--2---:R-:W-:Y:S02]  /*1580*/  LEA R3, R2, R3, 0x18 ;  /* 0x0000000302037211 */ /* 0x004fe400078ec0ff */
[----:B------:R-:W-:-:S03]  /*1590*/  SHF.L.U32 R2, R8, 0x1f, RZ ;  /* 0x0000001f08027819 */ /* 0x000fc600000006ff */
[----:B------:R-:W-:-:S04]  /*15a0*/  IMAD R3, R10, 0x8, R3 ;  /* 0x000000080a037824 */ /* 0x000fc800078e0203 */
[----:B------:R-:W2:Y:S02]  /*15b0*/  SYNCS.PHASECHK.TRANS64.TRYWAIT P0, [R3+URZ+0xf0], R2 ;  /* 0x0000f002030075a7 */ /* 0x000ea400080011ff */
[----:B--2---:R-:W-:Y:S05]  /*15c0*/  @!P0 BRA `(.L_x_19) ;  /* 0x00000094009c8947 */ /* 0x004fea0003800000 */
.L_x_130:
[----:B------:R-:W-:Y:S01]  /*15d0*/  VIADD R10, R10, 0x1 ;  /* 0x000000010a0a7836 */ /* 0x000fe20000000000 */
[----:B------:R2:W-:Y:S04]  /*15e0*/  SYNCS.ARRIVE.TRANS64.A1T0 RZ, [R3+URZ+0xe0], RZ ;  /* 0x0000e0ff03ff79a7 */ /* 0x0005e800081000ff */
[----:B------:R-:W-:-:S04]  /*15f0*/  ISETP.NE.AND P0, PT, R10, 0x2, PT ;  /* 0x000000020a00780c */ /* 0x000fc80003f05270 */
[----:B------:R-:W-:Y:S02]  /*1600*/  SEL R10, R10, RZ, P0 ;  /* 0x000000ff0a0a7207 */ /* 0x000fe40000000000 */
[----:B--2---:R-:W-:-:S04]  /*1610*/  SEL R3, RZ, 0x1, P0 ;  /* 0x00000001ff037807 */ /* 0x004fc80000000000 */
[----:B------:R-:W-:-:S07]  /*1620*/  LOP3.LUT R8, R8, R3, RZ, 0x3c, !PT ;  /* 0x0000000308087212 */ /* 0x000fce00078e3cff */
.L_x_18:
[----:B------:R-:W-:Y:S01]  /*1630*/  UMOV UR4, 0x400 ;  /* 0x0000040000047882 */ /* 0x000fe20000000000 */
[----:B------:R-:W-:Y:S01]  /*1640*/  SHF.L.U32 R2, R15, 0x1f, RZ ;  /* 0x0000001f0f027819 */ /* 0x000fe200000006ff */
[----:B-1----:R-:W-:Y:S01]  /*1650*/  ULEA UR4, UR37, UR4, 0x18 ;  /* 0x0000000425047291 */ /* 0x002fe2000f8ec0ff */
[----:B------:R-:W-:Y:S01]  /*1660*/  R2UR UR35, R21 ;  /* 0x00000000152372ca */ /* 0x000fe200000e0000 */
[----:B------:R-:W-:Y:S01]  /*1670*/  UISETP.GE.U32.AND UP0, UPT, UR13, 0x3f, UPT ;  /* 0x0000003f0d00788c */ /* 0x000fe2000bf06070 */
[----:B------:R-:W-:Y:S01]  /*1680*/  R2UR UR11, R20 ;  /* 0x00000000140b72ca */ /* 0x000fe200000e0000 */
[----:B------:R-:W-:Y:S01]  /*1690*/  ULEA UR8, UR6, UR4, 0x3 ;  /* 0x0000000406087291 */ /* 0x000fe2000f8e18ff */
[----:B------:R-:W-:-:S08]  /*16a0*/  UMOV UR24, URZ ;  /* 0x000000ff00187c82 */ /* 0x000fd00008000000 */
[----:B------:R1:W2:Y:S01]  /*16b0*/  SYNCS.PHASECHK.TRANS64.TRYWAIT P0, [UR8+0x28], R2 ;  /* 0x00002802ff0075a7 */ /* 0x0002a20008001108 */
[----:B------:R-:W-:Y:S02]  /*16c0*/  USHF.L.U32 UR35, UR35, 0x7, URZ ;  /* 0x0000000723237899 */ /* 0x000fe400080006ff */
[----:B------:R-:W-:Y:S01]  /*16d0*/  USHF.L.U32 UR11, UR11, 0x8, URZ ;  /* 0x000000080b0b7899 */ /* 0x000fe200080006ff */
[----:B------:R-:W-:Y:S11]  /*16e0*/  BRA.U !UP0, `(.L_x_20) ;  /* 0x0000000108a87547 */ /* 0x000ff6000b800000 */
[----:B------:R-:W-:Y:S01]  /*16f0*/  UMOV UR16, URZ ;  /* 0x000000ff00107c82 */ /* 0x000fe20008000000 */
[----:B------:R-:W-:-:S05]  /*1700*/  UMOV UR17, UR6 ;  /* 0x0000000600117c82 */ /* 0x000fca0008000000 */
.L_x_25:
[----:B-1----:R-:W-:Y:S01]  /*1710*/  ULEA UR33, UR17, UR4, 0x3 ;  /* 0x0000000411217291 */ /* 0x002fe2000f8e18ff */
[----:B--2---:R-:W-:Y:S01]  /*1720*/  @!P5 MOV R3, 0x6000 ;  /* 0x000060000003d802 */ /* 0x004fe20000000f00 */
[----:B--2---:R-:W-:Y:S10]  /*1730*/  @P0 BRA `(.L_x_21) ;  /* 0x00000000000c0947 */ /* 0x004ff40003800000 */
[----:B------:R-:W-:-:S04]  /*1740*/  SHF.L.U32 R5, R15, 0x1f, RZ ;  /* 0x0000001f0f057819 */ /* 0x000fc800000006ff */
[----:B------:R-:W2:Y:S02]  /*1750*/  SYNCS.PHASECHK.TRANS64.TRYWAIT P0, [UR33+0x28], R5 ;  /* 0x00002805ff0075a7 */ /* 0x000ea40008001121 */
[----:B--2---:R-:W-:Y:S05]  /*1760*/  @!P0 BRA `(.L_x_22) ;  /* 0x0000009400488947 */ /* 0x004fea0003800000 */
.L_x_21:
[----:B------:R2:W-:Y:S01]  /*1770*/  @!P5 SYNCS.ARRIVE.TRANS64 RZ, [UR33], R3 ;  /* 0x00000003ffffd9a7 */ /* 0x0005e20008000021 */
[----:B------:R-:W-:Y:S04]  /*1780*/  BSSY.RECONVERGENT B0, `(.L_x_23) ;  /* 0x0000003000007945 */ /* 0x000fe80003800200 */
[----:B------:R-:W-:Y:S05]  /*1790*/  @P4 BRA `(.L_x_24) ;  /* 0x0000000000044947 */ /* 0x000fea0003800000 */
[----:B------:R-:W-:Y:S05]  /*17a0*/  BPT.TRAP 0x1 ;  /* 0x000000040000795c */ /* 0x000fea0000300000 */
.L_x_24:
[----:B------:R-:W-:Y:S05]  /*17b0*/  BSYNC.RECONVERGENT B0 ;  /* 0x0000000000007941 */ /* 0x000fea0003800200 */
.L_x_23:
[----:B------:R-:W-:Y:S02]  /*17c0*/  UIADD3 UR6, UPT, UPT, UR17, 0x1, URZ ;  /* 0x0000000111067890 */ /* 0x000fe4000fffe0ff */
[----:B------:R-:W-:Y:S02]  /*17d0*/  ULEA UR32, UR17, UR4, 0xd ;  /* 0x0000000411207291 */ /* 0x000fe4000f8e68ff */
[----:B------:R-:W-:Y:S02]  /*17e0*/  UISETP.NE.AND UP0, UPT, UR6, 0x5, UPT ;  /* 0x000000050600788c */ /* 0x000fe4000bf05270 */
[----:B------:R-:W-:Y:S02]  /*17f0*/  UIADD3 UR26, UP1, UPT, UR22, 0x80, URZ ;  /* 0x00000080161a7890 */ /* 0x000fe4000ff3e0ff */
[----:B------:R-:W-:Y:S02]  /*1800*/  USEL UR9, URZ, 0x1, UP0 ;  /* 0x00000001ff097887 */ /* 0x000fe40008000000 */
[----:B------:R-:W-:-:S02]  /*1810*/  USEL UR6, UR6, URZ, UP0 ;  /* 0x000000ff06067287 */ /* 0x000fc40008000000 */
[----:B------:R-:W-:Y:S02]  /*1820*/  UIADD3 UR20, UP0, UPT, UR22, 0x180, URZ ;  /* 0x0000018016147890 */ /* 0x000fe4000ff1e0ff */
[----:B------:R-:W-:Y:S01]  /*1830*/  ULEA UR8, UR6, UR4, 0x3 ;  /* 0x0000000406087291 */ /* 0x000fe2000f8e18ff */
[----:B------:R-:W-:Y:S01]  /*1840*/  LOP3.LUT R15, R15, UR9, RZ, 0x3c, !PT ;  /* 0x000000090f0f7c12 */ /* 0x000fe2000f8e3cff */
[----:B------:R-:W-:Y:S02]  /*1850*/  USHF.L.U32 UR34, UR16, 0x5, URZ ;  /* 0x0000000510227899 */ /* 0x000fe400080006ff */
[----:B------:R-:W-:Y:S01]  /*1860*/  UIADD3.X UR27, UPT, UPT, URZ, UR23, URZ, UP1, !UPT ;  /* 0x00000017ff1b7290 */ /* 0x000fe20008ffe4ff */
[----:B-1----:R-:W-:Y:S01]  /*1870*/  SHF.L.U32 R2, R15, 0x1f, RZ ;  /* 0x0000001f0f027819 */ /* 0x002fe200000006ff */
[----:B------:R-:W-:Y:S02]  /*1880*/  UIADD3 UR32, UPT, UPT, UR32, 0x10800, URZ ;  /* 0x0001080020207890 */ /* 0x000fe4000fffe0ff */
[----:B------:R-:W-:Y:S01]  /*1890*/  UIADD3.X UR21, UPT, UPT, URZ, UR23, URZ, UP0, !UPT ;  /* 0x00000017ff157290 */ /* 0x000fe200087fe4ff */
[----:B------:R1:W1:Y:S01]  /*18a0*/  SYNCS.PHASECHK.TRANS64.TRYWAIT P0, [UR8+0x28], R2 ;  /* 0x00002802ff0075a7 */ /* 0x0002620008001108 */
[----:B------:R-:W-:Y:S01]  /*18b0*/  ULEA UR8, UR17, UR4, 0xe ;  /* 0x0000000411087291 */ /* 0x000fe2000f8e70ff */
[----:B------:R-:W-:Y:S01]  /*18c0*/  UMOV UR18, 0x0 ;  /* 0x0000000000127882 */ /* 0x000fe20000000000 */
[----:B------:R-:W-:-:S02]  /*18d0*/  UMOV UR19, 0x10000000 ;  /* 0x1000000000137882 */ /* 0x000fc40000000000 */
[----:B------:R-:W-:Y:S01]  /*18e0*/  UIADD3 UR8, UPT, UPT, UR8, 0x1a800, URZ ;  /* 0x0001a80008087890 */ /* 0x000fe2000fffe0ff */
[----:B------:R1:W-:Y:S01]  /*18f0*/  UTMALDG.3D [UR32], [UR26], desc[UR18] ;  /* 0x000012201a0075b4 */ /* 0x0003e20008011000 */
[----:B------:R-:W-:Y:S01]  /*1900*/  UMOV UR12, UR36 ;  /* 0x00000024000c7c82 */ /* 0x000fe20008000000 */
[----:B------:R-:W-:Y:S01]  /*1910*/  UMOV UR9, UR33 ;  /* 0x0000002100097c82 */ /* 0x000fe20008000000 */
[----:B------:R-:W-:Y:S01]  /*1920*/  UMOV UR10, UR34 ;  /* 0x00000022000a7c82 */ /* 0x000fe20008000000 */
[----:B------:R-:W-:Y:S01]  /*1930*/  UIADD3 UR16, UPT, UPT, UR16, 0x1, URZ ;  /* 0x0000000110107890 */ /* 0x000fe2000fffe0ff */
[----:B------:R-:W-:Y:S01]  /*1940*/  UMOV UR24, UR5 ;  /* 0x0000000500187c82 */ /* 0x000fe20008000000 */
[----:B------:R-:W-:Y:S02]  /*1950*/  UMOV UR17, UR6 ;  /* 0x0000000600117c82 */ /* 0x000fe40008000000 */
[----:B------:R1:W-:Y:S01]  /*1960*/  UTMALDG.3D [UR8], [UR20], desc[UR18] ;  /* 0x00001208140075b4 */ /* 0x0003e20008011000 */
[----:B------:R-:W-:-:S09]  /*1970*/  UISETP.NE.AND UP0, UPT, UR16, UR5, UPT ;  /* 0x000000051000728c */ /* 0x000fd2000bf05270 */
[----:B------:R-:W-:Y:S05]  /*1980*/  BRA.U UP0, `(.L_x_25) ;  /* 0xfffffffd00607547 */ /* 0x000fea000b83ffff */
.L_x_20:
[----:B-1----:R-:W-:Y:S01]  /*1990*/  ULEA UR8, UR6, UR4, 0x3 ;  /* 0x0000000406087291 */ /* 0x002fe2000f8e18ff */
[----:B------:R-:W-:Y:S01]  /*19a0*/  SHF.L.U32 R2, R15, 0x1f, RZ ;  /* 0x0000001f0f027819 */ /* 0x000fe200000006ff */
[----:B------:R-:W-:Y:S01]  /*19b0*/  @!P1 SYNCS.ARRIVE.TRANS64.A1T0 RZ, [UR4+0x98], RZ ;  /* 0x000098ffffff99a7 */ /* 0x000fe20008100004 */
[----:B------:R-:W-:-:S06]  /*19c0*/  UISETP.GT.AND UP0, UPT, UR15, UR14, UPT ;  /* 0x0000000e0f00728c */ /* 0x000fcc000bf04270 */
[----:B--2---:R1:W2:Y:S03]  /*19d0*/  SYNCS.PHASECHK.TRANS64.TRYWAIT P0, [UR8+0x28], R2 ;  /* 0x00002802ff0075a7 */ /* 0x0042a60008001108 */
[----:B------:R-:W-:Y:S05]  /*19e0*/  BRA.U !UP0, `(.L_x_26) ;  /* 0x0000000108ac7547 */ /* 0x000fea000b800000 */
[----:B------:R-:W-:Y:S01]  /*19f0*/  UIADD3 UR21, UPT, UPT, UR7, UR24, URZ ;  /* 0x0000001807157290 */ /* 0x000fe2000fffe0ff */
[----:B------:R-:W-:-:S11]  /*1a00*/  UMOV UR25, UR6 ;  /* 0x0000000600197c82 */ /* 0x000fd60008000000 */
.L_x_31:
[----:B-1----:R-:W-:Y:S01]  /*1a10*/  ULEA UR17, UR25, UR4, 0x3 ;  /* 0x0000000419117291 */ /* 0x002fe2000f8e18ff */
[----:B--2---:R-:W-:Y:S01]  /*1a20*/  @!P5 MOV R3, 0x6000 ;  /* 0x000060000003d802 */ /* 0x004fe20000000f00 */
[----:B--2---:R-:W-:Y:S10]  /*1a30*/  @P0 BRA `(.L_x_27) ;  /* 0x00000000000c0947 */ /* 0x004ff40003800000 */
[----:B------:R-:W-:-:S04]  /*1a40*/  SHF.L.U32 R5, R15, 0x1f, RZ ;  /* 0x0000001f0f057819 */ /* 0x000fc800000006ff */
[----:B------:R-:W2:Y:S02]  /*1a50*/  SYNCS.PHASECHK.TRANS64.TRYWAIT P0, [UR17+0x28], R5 ;  /* 0x00002805ff0075a7 */ /* 0x000ea40008001111 */
[----:B--2---:R-:W-:Y:S05]  /*1a60*/  @!P0 BRA `(.L_x_28) ;  /* 0x0000009000a08947 */ /* 0x004fea0003800000 */
.L_x_27:
[----:B------:R2:W-:Y:S01]  /*1a70*/  @!P5 SYNCS.ARRIVE.TRANS64 RZ, [UR17], R3 ;  /* 0x00000003ffffd9a7 */ /* 0x0005e20008000011 */
[----:B------:R-:W-:Y:S04]  /*1a80*/  BSSY.RECONVERGENT B0, `(.L_x_29) ;  /* 0x0000003000007945 */ /* 0x000fe80003800200 */
[----:B------:R-:W-:Y:S05]  /*1a90*/  @P4 BRA `(.L_x_30) ;  /* 0x0000000000044947 */ /* 0x000fea0003800000 */
[----:B------:R-:W-:Y:S05]  /*1aa0*/  BPT.TRAP 0x1 ;  /* 0x000000040000795c */ /* 0x000fea0000300000 */
.L_x_30:
[----:B------:R-:W-:Y:S05]  /*1ab0*/  BSYNC.RECONVERGENT B0 ;  /* 0x0000000000007941 */ /* 0x000fea0003800200 */
.L_x_29:
        /* <DEDUP_REMOVED lines=10> */
[----:B------:R-:W-:Y:S01]  /*1b60*/  UIADD3 UR16, UPT, UPT, UR16, 0x10800, URZ ;  /* 0x0001080010107890 */ /* 0x000fe2000fffe0ff */
[----:B-1----:R-:W-:Y:S01]  /*1b70*/  SHF.L.U32 R2, R15, 0x1f, RZ ;  /* 0x0000001f0f027819 */ /* 0x002fe200000006ff */
[----:B------:R-:W-:Y:S02]  /*1b80*/  UIADD3.X UR31, UPT, UPT, URZ, UR23, URZ, UP1, !UPT ;  /* 0x00000017ff1f7290 */ /* 0x000fe40008ffe4ff */
[----:B------:R-:W-:Y:S01]  /*1b90*/  UIADD3.X UR29, UPT, UPT, URZ, UR23, URZ, UP0, !UPT ;  /* 0x00000017ff1d7290 */ /* 0x000fe200087fe4ff */
[----:B------:R1:W1:Y:S01]  /*1ba0*/  SYNCS.PHASECHK.TRANS64.TRYWAIT P0, [UR8+0x28], R2 ;  /* 0x00002802ff0075a7 */ /* 0x0002620008001108 */
[----:B------:R-:W-:Y:S01]  /*1bb0*/  ULEA UR8, UR25, UR4, 0xe ;  /* 0x0000000419087291 */ /* 0x000fe2000f8e70ff */
[----:B------:R-:W-:Y:S01]  /*1bc0*/  UMOV UR26, 0x0 ;  /* 0x00000000001a7882 */ /* 0x000fe20000000000 */
[----:B------:R-:W-:-:S02]  /*1bd0*/  UMOV UR27, 0x10000000 ;  /* 0x10000000001b7882 */ /* 0x000fc40000000000 */
[----:B------:R-:W-:Y:S01]  /*1be0*/  UIADD3 UR8, UPT, UPT, UR8, 0x1a800, URZ ;  /* 0x0001a80008087890 */ /* 0x000fe2000fffe0ff */
[----:B------:R-:W-:Y:S01]  /*1bf0*/  UMOV UR19, UR35 ;  /* 0x0000002300137c82 */ /* 0x000fe20008000000 */
[----:B------:R-:W-:Y:S01]  /*1c00*/  UMOV UR20, UR36 ;  /* 0x0000002400147c82 */ /* 0x000fe20008000000 */
[----:B------:R-:W-:Y:S01]  /*1c10*/  UMOV UR12, UR36 ;  /* 0x00000024000c7c82 */ /* 0x000fe20008000000 */
[----:B------:R-:W-:Y:S01]  /*1c20*/  UMOV UR9, UR17 ;  /* 0x0000001100097c82 */ /* 0x000fe20008000000 */
[----:B------:R-:W-:Y:S01]  /*1c30*/  UMOV UR10, UR18 ;  /* 0x00000012000a7c82 */ /* 0x000fe20008000000 */
[----:B------:R1:W-:Y:S01]  /*1c40*/  UTMALDG.3D [UR16], [UR30], desc[UR26] ;  /* 0x00001a101e0075b4 */ /* 0x0003e20008011000 */
[----:B------:R-:W-:Y:S01]  /*1c50*/  UIADD3 UR24, UPT, UPT, UR24, 0x1, URZ ;  /* 0x0000000118187890 */ /* 0x000fe2000fffe0ff */
[----:B------:R-:W-:-:S03]  /*1c60*/  UMOV UR25, UR6 ;  /* 0x0000000600197c82 */ /* 0x000fc60008000000 */
[----:B------:R-:W-:Y:S01]  /*1c70*/  UISETP.NE.AND UP0, UPT, UR24, UR21, UPT ;  /* 0x000000151800728c */ /* 0x000fe2000bf05270 */
[----:B------:R1:W-:Y:S08]  /*1c80*/  UTMALDG.3D [UR8], [UR28], desc[UR26] ;  /* 0x00001a081c0075b4 */ /* 0x0003f00008011000 */
[----:B------:R-:W-:Y:S05]  /*1c90*/  BRA.U UP0, `(.L_x_31) ;  /* 0xfffffffd005c7547 */ /* 0x000fea000b83ffff */
.L_x_26:
[----:B-1----:R-:W-:Y:S01]  /*1ca0*/  LEA R2, R14, UR4, 0x3 ;  /* 0x000000040e027c11 */ /* 0x002fe2000f8e18ff */
[----:B------:R-:W-:Y:S01]  /*1cb0*/  NOP ;  /* 0x0000000000007918 */ /* 0x000fe20000000000 */
[----:B--2---:R-:W-:Y:S02]  /*1cc0*/  SHF.L.U32 R3, R12, 0x1f, RZ ;  /* 0x0000001f0c037819 */ /* 0x004fe400000006ff */
[----:B------:R-:W-:Y:S02]  /*1cd0*/  LEA R4, R14, UR4, 0x4 ;  /* 0x000000040e047c11 */ /* 0x000fe4000f8e20ff */
[----:B------:R-:W1:Y:S02]  /*1ce0*/  SYNCS.PHASECHK.TRANS64.TRYWAIT P0, [R2+URZ+0xa0], R3 ;  /* 0x0000a003020075a7 */ /* 0x000e6400080011ff */
[----:B-1----:R-:W-:Y:S05]  /*1cf0*/  @!P0 BRA `(.L_x_32) ;  /* 0x0000009000148947 */ /* 0x002fea0003800000 */
.L_x_133:
[----:B------:R-:W2:Y:S01]  /*1d00*/  LDS.128 R4, [R4+0x110] ;  /* 0x0001100004047984 */ /* 0x000ea20000000c00 */
[----:B---3--:R-:W-:Y:S01]  /*1d10*/  ISETP.GE.AND P0, PT, R72, 0x1, PT ;  /* 0x000000014800780c */ /* 0x008fe20003f06270 */
[----:B-1----:R-:W-:Y:S01]  /*1d20*/  VIADD R2, R2, 0xb0 ;  /* 0x000000b002027836 */ /* 0x002fe20000000000 */
[----:B------:R-:W-:Y:S01]  /*1d30*/  @!PT LDS RZ, [RZ] ;  /* 0x00000000fffff984 */ /* 0x000fe20000000800 */
[----:B------:R-:W-:Y:S01]  /*1d40*/  @!PT LDS RZ, [RZ] ;  /* 0x00000000fffff984 */ /* 0x000fe20000000800 */
[----:B------:R-:W-:Y:S01]  /*1d50*/  @!PT LDS RZ, [RZ] ;  /* 0x00000000fffff984 */ /* 0x000fe20000000800 */
[----:B------:R-:W-:Y:S01]  /*1d60*/  @!PT LDS RZ, [RZ] ;  /* 0x00000000fffff984 */ /* 0x000fe20000000800 */
[----:B------:R1:W-:Y:S06]  /*1d70*/  MEMBAR.ALL.CTA ;  /* 0x0000000000007992 */ /* 0x0003ec0000008000 */
[----:B-1----:R-:W1:Y:S01]  /*1d80*/  FENCE.VIEW.ASYNC.S ;  /* 0x00000000000073c6 */ /* 0x002e620000000000 */
[----:B------:R-:W-:-:S04]  /*1d90*/  PRMT R2, RZ, 0x654, R2 ;  /* 0x00000654ff027816 */ /* 0x000fc80000000002 */
[----:B-1----:R1:W-:Y:S01]  /*1da0*/  SYNCS.ARRIVE.TRANS64.RED.A1T0 RZ, [R2+URZ], RZ ;  /* 0x000000ff02ff79a7 */ /* 0x0023e200081004ff */
[----:B--2---:R-:W-:-:S13]  /*1db0*/  LOP3.LUT P2, RZ, R6, 0x1, RZ, 0xc0, !PT ;  /* 0x0000000106ff7812 */ /* 0x004fda000784c0ff */
[----:B------:R-:W-:Y:S01]  /*1dc0*/  @P2 SHF.R.U32.HI R3, RZ, 0x10, R5 ;  /* 0x00000010ff032819 */ /* 0x000fe20000011605 */
[----:B------:R-:W-:Y:S01]  /*1dd0*/  VOTEU.ANY UP0, P2 ;  /* 0x0000000000ff7886 */ /* 0x000fe20001000100 */
[----:B------:R-:W-:Y:S02]  /*1de0*/  @P2 MOV R13, R4 ;  /* 0x00000004000d2202 */ /* 0x000fe40000000f00 */
[----:B------:R-:W-:Y:S02]  /*1df0*/  @P2 R2UR.BROADCAST UR8, R3 ;  /* 0x00000000030822ca */ /* 0x000fe400008e0000 */
[----:B------:R-:W-:-:S11]  /*1e00*/  @P2 LOP3.LUT R11, R5, 0xffff, RZ, 0xc0, !PT ;  /* 0x0000ffff050b2812 */ /* 0x000fd600078ec0ff */
[----:B------:R-:W-:Y:S01]  /*1e10*/  @UP0 UMOV UR36, UR8 ;  /* 0x0000000800240c82 */ /* 0x000fe20008000000 */
[----:B-1----:R-:W-:Y:S05]  /*1e20*/  @!P0 BRA `(.L_x_33) ;  /* 0x0000000000b88947 */ /* 0x002fea0003800000 */
[----:B------:R-:W4:Y:S01]  /*1e30*/  LDC.64 R4, c[0x0][0xb18] ;  /* 0x0002c600ff047b82 */ /* 0x000f220000000a00 */
[----:B------:R-:W-:-:S07]  /*1e40*/  ISETP.NE.AND P3, PT, R72, 0x1, PT ;  /* 0x000000014800780c */ /* 0x000fce0003f65270 */
[----:B------:R-:W1:Y:S08]  /*1e50*/  LDC.64 R6, c[0x0][0xb10] ;  /* 0x0002c400ff067b82 */ /* 0x000e700000000a00 */
[----:B------:R-:W2:Y:S08]  /*1e60*/  LDC R16, c[0x0][0xb20] ;  /* 0x0002c800ff107b82 */ /* 0x000eb00000000800 */
[----:B------:R-:W3:Y:S01]  /*1e70*/  LDC R18, c[0x0][0xb0c] ;  /* 0x0002c300ff127b82 */ /* 0x000ee20000000800 */
[----:B----4-:R-:W-:Y:S01]  /*1e80*/  IMAD.HI.U32 R17, R0, R5, RZ ;  /* 0x0000000500117227 */ /* 0x010fe200078e00ff */
[----:B------:R-:W-:-:S03]  /*1e90*/  ISETP.NE.AND P0, PT, R4, 0x1, PT ;  /* 0x000000010400780c */ /* 0x000fc60003f05270 */
[----:B------:R-:W-:-:S03]  /*1ea0*/  IMAD.HI.U32 R5, R11, R5, RZ ;  /* 0x000000050b057227 */ /* 0x000fc600078e00ff */
[----:B------:R-:W4:Y:S01]  /*1eb0*/  LDC.64 R2, c[0x0][0xb28] ;  /* 0x0002ca00ff027b82 */ /* 0x000f220000000a00 */
[----:B-1----:R-:W-:-:S04]  /*1ec0*/  IMAD.HI.U32 R20, R9, R6, RZ ;  /* 0x0000000609147227 */ /* 0x002fc800078e00ff */
[----:B------:R-:W-:Y:S01]  /*1ed0*/  IMAD.HI.U32 R22, R13, R6, RZ ;  /* 0x000000060d167227 */ /* 0x000fe200078e00ff */
[----:B------:R-:W-:Y:S02]  /*1ee0*/  SHF.R.U32.HI R20, RZ, R7, R20 ;  /* 0x00000007ff147219 */ /* 0x000fe40000011614 */
[-C--:B--2---:R-:W-:Y:S02]  /*1ef0*/  SHF.R.U32.HI R17, RZ, R16.reuse, R17 ;  /* 0x00000010ff117219 */ /* 0x084fe40000011611 */
[----:B------:R-:W-:Y:S02]  /*1f00*/  SHF.R.U32.HI R16, RZ, R16, R5 ;  /* 0x00000010ff107219 */ /* 0x000fe40000011605 */
[----:B------:R-:W-:Y:S02]  /*1f10*/  SEL R17, R0, R17, !P0 ;  /* 0x0000001100117207 */ /* 0x000fe40004000000 */
[----:B------:R-:W-:Y:S02]  /*1f20*/  SHF.R.U32.HI R22, RZ, R7, R22 ;  /* 0x00000007ff167219 */ /* 0x000fe40000011616 */
[----:B---3--:R-:W-:-:S02]  /*1f30*/  ISETP.NE.AND P1, PT, R18, 0x1, PT ;  /* 0x000000011200780c */ /* 0x008fc40003f25270 */
[----:B------:R-:W-:Y:S02]  /*1f40*/  SEL R5, R11, R16, !P0 ;  /* 0x000000100b057207 */ /* 0x000fe40004000000 */
[----:B------:R-:W-:Y:S02]  /*1f50*/  SEL R19, R9, R20, !P1 ;  /* 0x0000001409137207 */ /* 0x000fe40004800000 */
[----:B------:R-:W-:Y:S01]  /*1f60*/  SEL R7, R13, R22, !P1 ;  /* 0x000000160d077207 */ /* 0x000fe20004800000 */
[----:B----4-:R-:W-:-:S04]  /*1f70*/  IMAD.HI.U32 R20, R17, R2, RZ ;  /* 0x0000000211147227 */ /* 0x010fc800078e00ff */
[----:B------:R-:W-:Y:S01]  /*1f80*/  IMAD.HI.U32 R6, R19, R2, RZ ;  /* 0x0000000213067227 */ /* 0x000fe200078e00ff */
[----:B------:R-:W-:-:S04]  /*1f90*/  @P3 SHF.R.U32.HI R17, RZ, R3, R20 ;  /* 0x00000003ff113219 */ /* 0x000fc80000011614 */
        /* <DEDUP_REMOVED lines=8> */
[----:B------:R-:W-:-:S04]  /*2020*/  @!P0 IMAD.HI.U32 R16, R7, R2, RZ ;  /* 0x0000000207108227 */ /* 0x000fc800078e00ff */
[----:B------:R-:W-:Y:S01]  /*2030*/  IMAD.MOV R2, RZ, RZ, -R6 ;  /* 0x000000ffff027224 */ /* 0x000fe200078e0a06 */
[----:B------:R-:W-:-:S03]  /*2040*/  @!P0 SHF.R.U32.HI R16, RZ, R3, R16 ;  /* 0x00000003ff108219 */ /* 0x000fc60000011610 */
[----:B------:R-:W-:Y:S01]  /*2050*/  IMAD R2, R72, R2, R5 ;  /* 0x0000000248027224 */ /* 0x000fe200078e0205 */
[----:B------:R-:W-:Y:S02]  /*2060*/  @!P0 SEL R3, R7, R16, !P3 ;  /* 0x0000001007038207 */ /* 0x000fe40005800000 */
[----:B------:R-:W-:-:S03]  /*2070*/  IADD3 R16, PT, PT, -R5, RZ, RZ ;  /* 0x000000ff05107210 */ /* 0x000fc60007ffe1ff */
[--C-:B------:R-:W-:Y:S02]  /*2080*/  @!P0 IMAD.IADD R6, R6, 0x1, -R3.reuse ;  /* 0x0000000106068824 */ /* 0x100fe400078e0a03 */
[----:B------:R-:W-:Y:S01]  /*2090*/  @!P0 IMAD R3, R2, R19, R3 ;  /* 0x0000001302038224 */ /* 0x000fe200078e0203 */
[----:B------:R-:W-:Y:S01]  /*20a0*/  IADD3 R2, PT, PT, -R7, RZ, RZ ;  /* 0x000000ff07027210 */ /* 0x000fe20007ffe1ff */
[----:B------:R-:W-:Y:S02]  /*20b0*/  @!P0 IMAD R5, R72, R6, R7 ;  /* 0x0000000648058224 */ /* 0x000fe400078e0207 */
[----:B------:R-:W-:Y:S02]  /*20c0*/  IMAD R11, R4, R16, R11 ;  /* 0x00000010040b7224 */ /* 0x000fe400078e020b */
[----:B------:R-:W-:Y:S02]  /*20d0*/  @!P0 IMAD.MOV.U32 R7, RZ, RZ, R3 ;  /* 0x000000ffff078224 */ /* 0x000fe400078e0003 */
[----:B------:R-:W-:-:S02]  /*20e0*/  IMAD R2, R18, R2, R13 ;  /* 0x0000000212027224 */ /* 0x000fc400078e020d */
[----:B------:R-:W-:Y:S02]  /*20f0*/  IMAD R11, R5, R4, R11 ;  /* 0x00000004050b7224 */ /* 0x000fe400078e020b */
[----:B------:R-:W-:Y:S02]  /*2100*/  IMAD R13, R7, R18, R2 ;  /* 0x00000012070d7224 */ /* 0x000fe400078e0202 */
.L_x_33:
[----:B------:R-:W1:Y:S02]  /*2110*/  LDCU UR8, c[0x0][0xb30] ;  /* 0x00016600ff0877ac */ /* 0x000e640008000800 */
[----:B-1----:R-:W-:-:S09]  /*2120*/  UISETP.NE.AND UP0, UPT, UR8, 0x1, UPT ;  /* 0x000000010800788c */ /* 0x002fd2000bf05270 */
[----:B------:R-:W-:Y:S05]  /*2130*/  BRA.U UP0, `(.L_x_34) ;  /* 0x0000000100407547 */ /* 0x000fea000b800000 */
[----:B------:R-:W1:Y:S08]  /*2140*/  LDC.64 R4, c[0x0][0xb10] ;  /* 0x0002c400ff047b82 */ /* 0x000e700000000a00 */
[----:B------:R-:W2:Y:S08]  /*2150*/  LDC.64 R2, c[0x0][0xb18] ;  /* 0x0002c600ff027b82 */ /* 0x000eb00000000a00 */
[----:B------:R-:W3:Y:S08]  /*2160*/  LDC R6, c[0x0][0xb20] ;  /* 0x0002c800ff067b82 */ /* 0x000ef00000000800 */
[----:B------:R-:W4:Y:S01]  /*2170*/  LDC R16, c[0x0][0xb0c] ;  /* 0x0002c300ff107b82 */ /* 0x000f220000000800 */
[----:B-1----:R-:W-:-:S05]  /*2180*/  IMAD.HI.U32 R4, R13, R4, RZ ;  /* 0x000000040d047227 */ /* 0x002fca00078e00ff */
[----:B------:R-:W-:Y:S01]  /*2190*/  SHF.R.U32.HI R4, RZ, R5, R4 ;  /* 0x00000005ff047219 */ /* 0x000fe20000011604 */
[----:B--2---:R-:W-:Y:S01]  /*21a0*/  IMAD.HI.U32 R3, R11, R3, RZ ;  /* 0x000000030b037227 */ /* 0x004fe200078e00ff */
[----:B------:R-:W-:-:S04]  /*21b0*/  ISETP.NE.AND P0, PT, R2, 0x1, PT ;  /* 0x000000010200780c */ /* 0x000fc80003f05270 */
[----:B---3--:R-:W-:-:S04]  /*21c0*/  SHF.R.U32.HI R6, RZ, R6, R3 ;  /* 0x00000006ff067219 */ /* 0x008fc80000011603 */
[----:B------:R-:W-:Y:S02]  /*21d0*/  SEL R3, R11, R6, !P0 ;  /* 0x000000060b037207 */ /* 0x000fe40004000000 */
[----:B----4-:R-:W-:-:S04]  /*21e0*/  ISETP.NE.AND P1, PT, R16, 0x1, PT ;  /* 0x000000011000780c */ /* 0x010fc80003f25270 */
[----:B------:R-:W-:-:S05]  /*21f0*/  SEL R4, R13, R4, !P1 ;  /* 0x000000040d047207 */ /* 0x000fca0004800000 */
[----:B------:R-:W-:Y:S02]  /*2200*/  IMAD.IADD R5, R3, 0x1, -R4 ;  /* 0x0000000103057824 */ /* 0x000fe400078e0a04 */
[----:B------:R-:W-:Y:S02]  /*2210*/  IMAD.IADD R3, R4, 0x1, -R3 ;  /* 0x0000000104037824 */ /* 0x000fe400078e0a03 */
[----:B------:R-:W-:Y:S02]  /*2220*/  IMAD R13, R5, R16, R13 ;  /* 0x00000010050d7224 */ /* 0x000fe400078e020d */
[----:B------:R-:W-:-:S07]  /*2230*/  IMAD R11, R3, R2, R11 ;  /* 0x00000002030b7224 */ /* 0x000fce00078e020b */
.L_x_34:
[----:B------:R-:W-:Y:S01]  /*2240*/  VIADD R14, R14, 0x1 ;  /* 0x000000010e0e7836 */ /* 0x000fe20000000000 */
[----:B------:R-:W-:Y:S01]  /*2250*/  PLOP3.LUT P1, PT, PT, PT, PT, 0x80, 0x8 ;  /* 0x000000000008781c */ /* 0x000fe20003f2f070 */
[----:B------:R-:W-:Y:S02]  /*2260*/  IMAD.IADD R21, R13, 0x1, R156 ;  /* 0x000000010d157824 */ /* 0x000fe400078e029c */
[----:B------:R-:W-:Y:S01]  /*2270*/  IMAD.IADD R20, R11, 0x1, R154 ;  /* 0x000000010b147824 */ /* 0x000fe200078e029a */
[----:B------:R-:W-:-:S04]  /*2280*/  ISETP.NE.AND P0, PT, R14, 0x2, PT ;  /* 0x000000020e00780c */ /* 0x000fc80003f05270 */
[----:B------:R-:W-:Y:S02]  /*2290*/  SEL R3, RZ, 0x1, P0 ;  /* 0x00000001ff037807 */ /* 0x000fe40000000000 */
[----:B------:R-:W-:Y:S02]  /*22a0*/  SEL R14, R14, RZ, P0 ;  /* 0x000000ff0e0e7207 */ /* 0x000fe40000000000 */
[----:B------:R-:W-:Y:S01]  /*22b0*/  LOP3.LUT R12, R12, R3, RZ, 0x3c, !PT ;  /* 0x000000030c0c7212 */ /* 0x000fe200078e3cff */
[----:B------:R-:W-:Y:S06]  /*22c0*/  @P2 BRA `(.L_x_35) ;  /* 0xfffffff000982947 */ /* 0x000fec000383ffff */
[----:B------:R-:W-:Y:S01]  /*22d0*/  UIADD3 UR4, UPT, UPT, UR4, 0x28, URZ ;  /* 0x0000002804047890 */ /* 0x000fe2000fffe0ff */
[----:B------:R-:W-:-:S03]  /*22e0*/  SHF.L.U32 R3, R15, 0x1f, RZ ;  /* 0x0000001f0f037819 */ /* 0x000fc600000006ff */
[----:B------:R-:W-:-:S09]  /*22f0*/  ULEA UR5, UR6, UR4, 0x3 ;  /* 0x0000000406057291 */ /* 0x000fd2000f8e18ff */
[----:B------:R-:W1:Y:S02]  /*2300*/  SYNCS.PHASECHK.TRANS64.TRYWAIT P0, [UR5], R3 ;  /* 0x00000003ff0075a7 */ /* 0x000e640008001105 */
[----:B-1----:R-:W-:Y:S05]  /*2310*/  @!P0 BRA `(.L_x_36) ;  /* 0x0000008800a08947 */ /* 0x002fea0003800000 */
.L_x_135:
[----:B------:R-:W-:-:S04]  /*2320*/  UIADD3 UR6, UPT, UPT, UR6, 0x1, URZ ;  /* 0x0000000106067890 */ /* 0x000fc8000fffe0ff */
[----:B------:R-:W-:-:S04]  /*2330*/  UISETP.NE.AND UP0, UPT, UR6, 0x5, UPT ;  /* 0x000000050600788c */ /* 0x000fc8000bf05270 */
[----:B------:R-:W-:Y:S02]  /*2340*/  USEL UR7, URZ, 0x1, UP0 ;  /* 0x00000001ff077887 */ /* 0x000fe40008000000 */
[----:B------:R-:W-:-:S04]  /*2350*/  USEL UR6, UR6, URZ, UP0 ;  /* 0x000000ff06067287 */ /* 0x000fc80008000000 */
[----:B------:R-:W-:Y:S01]  /*2360*/  ULEA UR5, UR6, UR4, 0x3 ;  /* 0x0000000406057291 */ /* 0x000fe2000f8e18ff */
[----:B------:R-:W-:-:S04]  /*2370*/  LOP3.LUT R2, R15, UR7, RZ, 0x3c, !PT ;  /* 0x000000070f027c12 */ /* 0x000fc8000f8e3cff */
[----:B-1----:R-:W-:-:S04]  /*2380*/  SHF.L.U32 R3, R2, 0x1f, RZ ;  /* 0x0000001f02037819 */ /* 0x002fc800000006ff */
[----:B------:R-:W1:Y:S02]  /*2390*/  SYNCS.PHASECHK.TRANS64.TRYWAIT P0, [UR5], R3 ;  /* 0x00000003ff0075a7 */ /* 0x000e640008001105 */
[----:B-1----:R-:W-:Y:S05]  /*23a0*/  @!P0 BRA `(.L_x_37) ;  /* 0x0000008800948947 */ /* 0x002fea0003800000 */
.L_x_137:
        /* <DEDUP_REMOVED lines=9> */
.L_x_139:
        /* <DEDUP_REMOVED lines=9> */
.L_x_141:
[----:B------:R-:W-:-:S04]  /*24d0*/  UIADD3 UR6, UPT, UPT, UR6, 0x1, URZ ;  /* 0x0000000106067890 */ /* 0x000fc8000fffe0ff */
[----:B------:R-:W-:-:S04]  /*24e0*/  UISETP.NE.AND UP0, UPT, UR6, 0x5, UPT ;  /* 0x000000050600788c */ /* 0x000fc8000bf05270 */
[----:B------:R-:W-:Y:S02]  /*24f0*/  USEL UR5, URZ, 0x1, UP0 ;  /* 0x00000001ff057887 */ /* 0x000fe40008000000 */
[----:B------:R-:W-:-:S04]  /*2500*/  USEL UR6, UR6, URZ, UP0 ;  /* 0x000000ff06067287 */ /* 0x000fc80008000000 */
[----:B------:R-:W-:Y:S01]  /*2510*/  ULEA UR6, UR6, UR4, 0x3 ;  /* 0x0000000406067291 */ /* 0x000fe2000f8e18ff */
[----:B-1----:R-:W-:-:S04]  /*2520*/  LOP3.LUT R3, R2, UR5, RZ, 0x3c, !PT ;  /* 0x0000000502037c12 */ /* 0x002fc8000f8e3cff */
[----:B------:R-:W-:Y:S01]  /*2530*/  SHF.L.U32 R3, R3, 0x1f, RZ ;  /* 0x0000001f03037819 */ /* 0x000fe200000006ff */
[----:B----4-:R-:W-:-:S07]  /*2540*/  IMAD.U32 R0, RZ, RZ, UR6 ;  /* 0x00000006ff007e24 */ /* 0x010fce000f8e00ff */
.L_x_40:
[----:B-1----:R1:W2:Y:S02]  /*2550*/  SYNCS.PHASECHK.TRANS64.TRYWAIT P0, [R0+URZ], R3 ;  /* 0x00000003000075a7 */ /* 0x0022a400080011ff */
[----:B--2---:R-:W-:Y:S05]  /*2560*/  @!P0 NANOSLEEP.SYNCS 0x989680 ;  /* 0x009896800000895d */ /* 0x004fea0003900000 */
[----:B------:R-:W2:Y:S02]  /*2570*/  @!P0 SYNCS.PHASECHK.TRANS64 P0, [R0+URZ], R3 ;  /* 0x00000003000085a7 */ /* 0x000ea400080010ff */
[----:B--2---:R-:W-:Y:S05]  /*2580*/  @P0 EXIT ;  /* 0x000000000000094d */ /* 0x004fea0003800000 */
[----:B------:R-:W-:Y:S05]  /*2590*/  BRA `(.L_x_40) ;  /* 0xfffffffc00ec7947 */ /* 0x000fea000383ffff */
.L_x_17:
[----:B------:R-:W-:-:S04]  /*25a0*/  UISETP.NE.AND UP1, UPT, UR37, URZ, UPT ;  /* 0x000000ff2500728c */ /* 0x000fc8000bf25270 */
[----:B------:R-:W-:-:S09]  /*25b0*/  UISETP.NE.OR UP1, UPT, UR8, 0x1, UP1 ;  /* 0x000000010800788c */ /* 0x000fd20008f25670 */
[----:B------:R-:W-:Y:S05]  /*25c0*/  BRA.U UP1, `(.L_x_41) ;  /* 0x0000000501487547 */ /* 0x000fea000b800000 */
[----:B------:R-:W-:Y:S01]  /*25d0*/  ISETP.NE.AND P2, PT, R2, RZ, PT ;  /* 0x000000ff0200720c */ /* 0x000fe20003f45270 */
[----:B------:R-:W-:Y:S01]  /*25e0*/  IMAD.MOV.U32 R12, RZ, RZ, 0x1 ;  /* 0x00000001ff0c7424 */ /* 0x000fe200078e00ff */
[----:B------:R-:W-:Y:S02]  /*25f0*/  CS2R R10, SRZ ;  /* 0x00000000000a7805 */ /* 0x000fe4000001ff00 */
[----:B------:R-:W-:Y:S01]  /*2600*/  CS2R R8, SRZ ;  /* 0x0000000000087805 */ /* 0x000fe2000001ff00 */
[----:B------:R-:W-:Y:S01]  /*2610*/  UMOV UR4, 0x400 ;  /* 0x0000040000047882 */ /* 0x000fe20000000000 */
[----:B------:R-:W-:Y:S01]  /*2620*/  UMOV UR6, URZ ;  /* 0x000000ff00067c82 */ /* 0x000fe20008000000 */
[----:B------:R-:W-:-:S12]  /*2630*/  ULEA UR37, UR37, UR4, 0x18 ;  /* 0x0000000425257291 */ /* 0x000fd8000f8ec0ff */
.L_x_45:
[----:B------:R-:W-:Y:S02]  /*2640*/  LEA R0, R8, UR37, 0x3 ;  /* 0x0000002508007c11 */ /* 0x000fe4000f8e18ff */
[----:B------:R-:W-:-:S03]  /*2650*/  SHF.L.U32 R5, R9, 0x1f, RZ ;  /* 0x0000001f09057819 */ /* 0x000fc600000006ff */
[----:B------:R-:W-:Y:S01]  /*2660*/  VIADD R4, R0, 0xf0 ;  /* 0x000000f000047836 */ /* 0x000fe20000000000 */
[----:B------:R-:W1:Y:S02]  /*2670*/  SYNCS.PHASECHK.TRANS64.TRYWAIT P0, [R0+URZ+0xe0], R5 ;  /* 0x0000e005000075a7 */ /* 0x000e6400080011ff */
[----:B-1----:R-:W-:Y:S05]  /*2680*/  @!P0 BRA `(.L_x_42) ;  /* 0x0000008800248947 */ /* 0x002fea0003800000 */
.L_x_142:
[----:B------:R-:W-:Y:S01]  /*2690*/  ULEA UR5, UR6, UR37, 0x3 ;  /* 0x0000002506057291 */ /* 0x000fe2000f8e18ff */
[----:B------:R-:W-:Y:S02]  /*26a0*/  PRMT R4, RZ, 0x654, R4 ;  /* 0x00000654ff047816 */ /* 0x000fe40000000004 */
[----:B-1----:R-:W-:Y:S01]  /*26b0*/  SHF.L.U32 R5, R12, 0x1f, RZ ;  /* 0x0000001f0c057819 */ /* 0x002fe200000006ff */
[----:B------:R-:W-:Y:S01]  /*26c0*/  UIADD3 UR4, UPT, UPT, UR5, 0xa0, URZ ;  /* 0x000000a005047890 */ /* 0x000fe2000fffe0ff */
[----:B------:R1:W-:Y:S05]  /*26d0*/  SYNCS.ARRIVE.TRANS64.RED.A1T0 RZ, [R4+URZ], RZ ;  /* 0x000000ff04ff79a7 */ /* 0x0003ea00081004ff */
[----:B------:R-:W-:Y:S01]  /*26e0*/  IMAD.U32 R7, RZ, RZ, UR4 ;  /* 0x00000004ff077e24 */ /* 0x000fe2000f8e00ff */
[----:B------:R-:W2:Y:S04]  /*26f0*/  SYNCS.PHASECHK.TRANS64.TRYWAIT P0, [UR5+0xb0], R5 ;  /* 0x0000b005ff0075a7 */ /* 0x000ea80008001105 */
[----:B------:R-:W-:Y:S01]  /*2700*/  PRMT R6, R2, 0x654, R7 ;  /* 0x0000065402067816 */ /* 0x000fe20000000007 */
[----:B-1----:R-:W-:Y:S01]  /*2710*/  @!P2 IMAD.MOV.U32 R4, RZ, RZ, 0x10 ;  /* 0x00000010ff04a424 */ /* 0x002fe200078e00ff */
[----:B--2---:R-:W-:Y:S06]  /*2720*/  @!P0 BRA `(.L_x_43) ;  /* 0x0000008800108947 */ /* 0x004fec0003800000 */
.L_x_144:
[----:B------:R-:W-:Y:S01]  /*2730*/  ULEA UR4, UR6, UR37, 0x4 ;  /* 0x0000002506047291 */ /* 0x000fe2000f8e20ff */
[----:B------:R-:W-:Y:S01]  /*2740*/  SEL R3, R6, R3, !P2 ;  /* 0x0000000306037207 */ /* 0x000fe20005000000 */
[----:B------:R-:W-:Y:S01]  /*2750*/  UIADD3 UR5, UPT, UPT, UR5, 0xa0, URZ ;  /* 0x000000a005057890 */ /* 0x000fe2000fffe0ff */
[----:B-1----:R-:W-:Y:S01]  /*2760*/  LEA R0, R11, UR37, 0x3 ;  /* 0x000000250b007c11 */ /* 0x002fe2000f8e18ff */
[----:B------:R-:W-:Y:S01]  /*2770*/  UIADD3 UR4, UPT, UPT, UR4, 0x110, URZ ;  /* 0x0000011004047890 */ /* 0x000fe2000fffe0ff */
[----:B------:R-:W-:Y:S01]  /*2780*/  SHF.L.U32 R5, R10, 0x1f, RZ ;  /* 0x0000001f0a057819 */ /* 0x000fe200000006ff */
[----:B------:R1:W-:Y:S01]  /*2790*/  @!P2 SYNCS.ARRIVE.TRANS64.RED RZ, [R3+URZ], R4 ;  /* 0x0000000403ffa9a7 */ /* 0x0003e200080004ff */
[----:B------:R-:W-:Y:S01]  /*27a0*/  UIADD3 UR6, UPT, UPT, UR6, 0x1, URZ ;  /* 0x0000000106067890 */ /* 0x000fe2000fffe0ff */
[----:B------:R-:W-:-:S03]  /*27b0*/  VIADD R8, R8, 0x1 ;  /* 0x0000000108087836 */ /* 0x000fc60000000000 */
[----:B------:R-:W-:Y:S02]  /*27c0*/  UISETP.NE.AND UP0, UPT, UR6, 0x2, UPT ;  /* 0x000000020600788c */ /* 0x000fe4000bf05270 */
[----:B------:R-:W-:Y:S06]  /*27d0*/  UGETNEXTWORKID.BROADCAST [UR4], [UR5] ;  /* 0x00000000040073ca */ /* 0x000fec0008000100 */
[----:B------:R-:W-:Y:S01]  /*27e0*/  USEL UR4, URZ, 0x1, UP0 ;  /* 0x00000001ff047887 */ /* 0x000fe20008000000 */
[----:B------:R-:W-:Y:S01]  /*27f0*/  ISETP.NE.AND P0, PT, R8, 0x2, PT ;  /* 0x000000020800780c */ /* 0x000fe20003f05270 */
[----:B------:R-:W-:Y:S01]  /*2800*/  USEL UR6, UR6, URZ, UP0 ;  /* 0x000000ff06067287 */ /* 0x000fe20008000000 */
[----:B------:R-:W2:Y:S03]  /*2810*/  SYNCS.PHASECHK.TRANS64.TRYWAIT P1, [R0+URZ+0xa0], R5 ;  /* 0x0000a005000075a7 */ /* 0x000ea600080211ff */
[----:B------:R-:W-:Y:S01]  /*2820*/  LOP3.LUT R12, R12, UR4, RZ, 0x3c, !PT ;  /* 0x000000040c0c7c12 */ /* 0x000fe2000f8e3cff */
[----:B-12---:R-:W-:Y:S07]  /*2830*/  @!P1 BRA `(.L_x_44) ;  /* 0x0000008400e49947 */ /* 0x006fee0003800000 */
.L_x_145:
[C---:B------:R-:W-:Y:S01]  /*2840*/  LEA R4, R11.reuse, UR37, 0x4 ;  /* 0x000000250b047c11 */ /* 0x040fe2000f8e20ff */
[----:B-1----:R-:W-:Y:S01]  /*2850*/  VIADD R0, R0, 0xb0 ;  /* 0x000000b000007836 */ /* 0x002fe20000000000 */
[----:B------:R-:W-:Y:S01]  /*2860*/  SEL R8, R8, RZ, P0 ;  /* 0x000000ff08087207 */ /* 0x000fe20000000000 */
[----:B------:R-:W-:-:S03]  /*2870*/  VIADD R11, R11, 0x1 ;  /* 0x000000010b0b7836 */ /* 0x000fc60000000000 */
[----:B------:R-:W1:Y:S01]  /*2880*/  LDS.128 R4, [R4+0x110] ;  /* 0x0001100004047984 */ /* 0x000e620000000c00 */
[----:B------:R-:W-:Y:S02]  /*2890*/  PRMT R0, RZ, 0x654, R0 ;  /* 0x00000654ff007816 */ /* 0x000fe40000000000 */
[C---:B------:R-:W-:Y:S01]  /*28a0*/  ISETP.NE.AND P1, PT, R11.reuse, 0x2, PT ;  /* 0x000000020b00780c */ /* 0x040fe20003f25270 */
[----:B------:R-:W-:Y:S01]  /*28b0*/  @!PT LDS RZ, [RZ] ;  /* 0x00000000fffff984 */ /* 0x000fe20000000800 */
[----:B------:R-:W-:Y:S01]  /*28c0*/  @!PT LDS RZ, [RZ] ;  /* 0x00000000fffff984 */ /* 0x000fe20000000800 */
[----:B------:R-:W-:Y:S01]  /*28d0*/  @!PT LDS RZ, [RZ] ;  /* 0x00000000fffff984 */ /* 0x000fe20000000800 */
[----:B------:R-:W-:Y:S01]  /*28e0*/  @!PT LDS RZ, [RZ] ;  /* 0x00000000fffff984 */ /* 0x000fe20000000800 */
[----:B------:R2:W-:Y:S06]  /*28f0*/  MEMBAR.ALL.CTA ;  /* 0x0000000000007992 */ /* 0x0005ec0000008000 */
[----:B--2---:R-:W2:Y:S01]  /*2900*/  FENCE.VIEW.ASYNC.S ;  /* 0x00000000000073c6 */ /* 0x004ea20000000000 */
[----:B------:R-:W-:Y:S01]  /*2910*/  SEL R11, R11, RZ, P1 ;  /* 0x000000ff0b0b7207 */ /* 0x000fe20000800000 */
[----:B--2---:R2:W-:Y:S01]  /*2920*/  SYNCS.ARRIVE.TRANS64.RED.A1T0 RZ, [R0+URZ], RZ ;  /* 0x000000ff00ff79a7 */ /* 0x0045e200081004ff */
[----:B-1----:R-:W-:-:S02]  /*2930*/  LOP3.LUT P3, RZ, R6, 0x1, RZ, 0xc0, !PT ;  /* 0x0000000106ff7812 */ /* 0x002fc4000786c0ff */
[----:B------:R-:W-:-:S04]  /*2940*/  SEL R5, RZ, 0x1, P1 ;  /* 0x00000001ff057807 */ /* 0x000fc80000800000 */
[----:B------:R-:W-:Y:S02]  /*2950*/  LOP3.LUT R10, R10, R5, RZ, 0x3c, !PT ;  /* 0x000000050a0a7212 */ /* 0x000fe400078e3cff */
[----:B--2---:R-:W-:-:S04]  /*2960*/  SEL R0, RZ, 0x1, P0 ;  /* 0x00000001ff007807 */ /* 0x004fc80000000000 */
[----:B------:R-:W-:Y:S01]  /*2970*/  LOP3.LUT R9, R9, R0, RZ, 0x3c, !PT ;  /* 0x0000000009097212 */ /* 0x000fe200078e3cff */
[----:B------:R-:W-:Y:S06]  /*2980*/  @P3 BRA `(.L_x_45) ;  /* 0xfffffffc002c3947 */ /* 0x000fec000383ffff */
[----:B------:R-:W-:Y:S01]  /*2990*/  ULEA UR5, UR6, UR37, 0x3 ;  /* 0x0000002506057291 */ /* 0x000fe2000f8e18ff */
[----:B------:R-:W-:-:S08]  /*29a0*/  SHF.L.U32 R3, R12, 0x1f, RZ ;  /* 0x0000001f0c037819 */ /* 0x000fd000000006ff */
[----:B------:R-:W1:Y:S02]  /*29b0*/  SYNCS.PHASECHK.TRANS64 P0, [UR5+0xb0], R3 ;  /* 0x0000b003ff0075a7 */ /* 0x000e640008001005 */
[----:B-1----:R-:W-:Y:S05]  /*29c0*/  @P0 BRA `(.L_x_46) ;  /* 0x0000000000080947 */ /* 0x002fea0003800000 */
[----:B------:R-:W1:Y:S02]  /*29d0*/  SYNCS.PHASECHK.TRANS64.TRYWAIT P0, [UR5+0xb0], R3 ;  /* 0x0000b003ff0075a7 */ /* 0x000e640008001105 */
[----:B-1----:R-:W-:Y:S05]  /*29e0*/  @!P0 BRA `(.L_x_47) ;  /* 0x00000084008c8947 */ /* 0x002fea0003800000 */
.L_x_46:
[----:B------:R-:W-:-:S04]  /*29f0*/  UIADD3 UR4, UPT, UPT, UR6, 0x1, URZ ;  /* 0x0000000106047890 */ /* 0x000fc8000fffe0ff */
[----:B------:R-:W-:-:S04]  /*2a00*/  UISETP.NE.AND UP0, UPT, UR4, 0x2, UPT ;  /* 0x000000020400788c */ /* 0x000fc8000bf05270 */
[----:B------:R-:W-:Y:S02]  /*2a10*/  USEL UR7, URZ, 0x1, UP0 ;  /* 0x00000001ff077887 */ /* 0x000fe40008000000 */
[----:B------:R-:W-:-:S04]  /*2a20*/  USEL UR4, UR4, URZ, UP0 ;  /* 0x000000ff04047287 */ /* 0x000fc80008000000 */
[----:B------:R-:W-:Y:S01]  /*2a30*/  ULEA UR4, UR4, UR37, 0x3 ;  /* 0x0000002504047291 */ /* 0x000fe2000f8e18ff */
[----:B-1----:R-:W-:-:S04]  /*2a40*/  LOP3.LUT R3, R12, UR7, RZ, 0x3c, !PT ;  /* 0x000000070c037c12 */ /* 0x002fc8000f8e3cff */
[----:B------:R-:W-:-:S04]  /*2a50*/  SHF.L.U32 R0, R3, 0x1f, RZ ;  /* 0x0000001f03007819 */ /* 0x000fc800000006ff */
[----:B------:R-:W1:Y:S02]  /*2a60*/  SYNCS.PHASECHK.TRANS64 P0, [UR4+0xb0], R0 ;  /* 0x0000b000ff0075a7 */ /* 0x000e640008001004 */
[----:B-1----:R-:W-:Y:S05]  /*2a70*/  @P0 EXIT ;  /* 0x000000000000094d */ /* 0x002fea0003800000 */
[----:B------:R-:W-:Y:S02]  /*2a80*/  SHF.L.U32 R3, R3, 0x1f, RZ ;  /* 0x0000001f03037819 */ /* 0x000fe400000006ff */
[----:B------:R-:W-:-:S07]  /*2a90*/  MOV R0, UR4 ;  /* 0x0000000400007c02 */ /* 0x000fce0008000f00 */
.L_x_48:
[----:B-1----:R1:W2:Y:S02]  /*2aa0*/  SYNCS.PHASECHK.TRANS64.TRYWAIT P0, [R0+URZ+0xb0], R3 ;  /* 0x0000b003000075a7 */ /* 0x0022a400080011ff */
[----:B--2---:R-:W-:Y:S05]  /*2ab0*/  @!P0 NANOSLEEP.SYNCS 0x989680 ;  /* 0x009896800000895d */ /* 0x004fea0003900000 */
[----:B------:R-:W2:Y:S02]  /*2ac0*/  @!P0 SYNCS.PHASECHK.TRANS64 P0, [R0+URZ+0xb0], R3 ;  /* 0x0000b003000085a7 */ /* 0x000ea400080010ff */
[----:B--2---:R-:W-:Y:S05]  /*2ad0*/  @P0 EXIT ;  /* 0x000000000000094d */ /* 0x004fea0003800000 */
[----:B------:R-:W-:Y:S05]  /*2ae0*/  BRA `(.L_x_48) ;  /* 0xfffffffc00ec7947 */ /* 0x000fea000383ffff */
.L_x_41:
[----:B------:R-:W-:-:S09]  /*2af0*/  UISETP.NE.AND UP1, UPT, UR8, URZ, UPT ;  /* 0x000000ff0800728c */ /* 0x000fd2000bf25270 */
[----:B------:R-:W-:Y:S05]  /*2b00*/  BRA.U UP1, `(.L_x_49) ;  /* 0x0000000d01347547 */ /* 0x000fea000b800000 */
[----:B------:R-:W-:Y:S01]  /*2b10*/  UMOV UR4, 0x40 ;  /* 0x0000004000047882 */ /* 0x000fe20000000000 */
[----:B------:R-:W-:Y:S01]  /*2b20*/  NOP ;  /* 0x0000000000007918 */ /* 0x000fe20000000000 */
[----:B------:R-:W-:Y:S01]  /*2b30*/  ULEA UR4, UR37, UR4, 0x18 ;  /* 0x0000000425047291 */ /* 0x000fe2000f8ec0ff */
[----:B------:R-:W-:Y:S02]  /*2b40*/  UMOV UR5, 0x400 ;  /* 0x0000040000057882 */ /* 0x000fe40000000000 */
[----:B------:R-:W-:-:S06]  /*2b50*/  ULEA UR37, UR37, UR5, 0x18 ;  /* 0x0000000525257291 */ /* 0x000fcc000f8ec0ff */
[----:B------:R-:W1:Y:S02]  /*2b60*/  LDS.U8 R0, [UR4+0x1c] ;  /* 0x00001c04ff007984 */ /* 0x000e640008000000 */
[----:B-1----:R-:W-:-:S13]  /*2b70*/  ISETP.NE.AND P0, PT, R0, RZ, PT ;  /* 0x000000ff0000720c */ /* 0x002fda0003f05270 */
[----:B------:R-:W-:Y:S05]  /*2b80*/  @P0 BRA `(.L_x_50) ;  /* 0x0000000000580947 */ /* 0x000fea0003800000 */
[----:B------:R-:W-:-:S13]  /*2b90*/  ELECT P0, URZ, PT ;  /* 0x0000000000ff782f */ /* 0x000fda0003800000 */
[----:B------:R-:W-:Y:S05]  /*2ba0*/  @!P0 BRA `(.L_x_51) ;  /* 0x0000000000608947 */ /* 0x000fea0003800000 */
[----:B------:R-:W-:Y:S01]  /*2bb0*/  UMOV UR5, 0x10 ;  /* 0x0000001000057882 */ /* 0x000fe20000000000 */
[----:B------:R-:W-:Y:S01]  /*2bc0*/  HFMA2 R0, -RZ, RZ, 0, 5.9604644775390625e-08 ;  /* 0x00000001ff007431 */ /* 0x000fe200000001ff */
[----:B------:R-:W-:-:S03]  /*2bd0*/  MOV R2, 0xffff ;  /* 0x0000ffff00027802 */ /* 0x000fc60000000f00 */
[----:B------:R-:W-:Y:S04]  /*2be0*/  DEPBAR.LE SB1, 0x36 ;  /* 0x00009d800000791a */ /* 0x000fe80000000000 */
[----:B------:R-:W1:Y:S02]  /*2bf0*/  UTCATOMSWS.FIND_AND_SET.ALIGN UP0, UR5, UR5 ;  /* 0x00000005000575e3 */ /* 0x000e640008000800 */
[----:B-1----:R-:W-:Y:S01]  /*2c00*/  MOV R3, UR5 ;  /* 0x0000000500037c02 */ /* 0x002fe20008000f00 */
[----:B------:R-:W-:Y:S06]  /*2c10*/  BRA.U UP0, `(.L_x_52) ;  /* 0x0000000100187547 */ /* 0x000fec000b800000 */
.L_x_53:
[----:B------:R-:W-:Y:S05]  /*2c20*/  NANOSLEEP 0x64 ;  /* 0x000000640000795d */ /* 0x000fea0003800000 */
[----:B------:R-:W-:-:S05]  /*2c30*/  UMOV UR5, 0x10 ;  /* 0x0000001000057882 */ /* 0x000fca0000000000 */
[----:B------:R-:W-:Y:S04]  /*2c40*/  DEPBAR.LE SB1, 0x36 ;  /* 0x00009d800000791a */ /* 0x000fe80000000000 */
[----:B------:R-:W1:Y:S02]  /*2c50*/  UTCATOMSWS.FIND_AND_SET.ALIGN UP0, UR5, UR5 ;  /* 0x00000005000575e3 */ /* 0x000e640008000800 */
[----:B-1----:R-:W-:Y:S01]  /*2c60*/  MOV R3, UR5 ;  /* 0x0000000500037c02 */ /* 0x002fe20008000f00 */
[----:B------:R-:W-:Y:S05]  /*2c70*/  BRA.U !UP0, `(.L_x_53) ;  /* 0xfffffffd08e87547 */ /* 0x000fea000b83ffff */
.L_x_52:
[-C--:B------:R-:W-:Y:S02]  /*2c80*/  SHF.L.U32 R2, R2, R3.reuse, RZ ;  /* 0x0000000302027219 */ /* 0x080fe400000006ff */
[----:B------:R-:W-:Y:S01]  /*2c90*/  SHF.L.U32 R0, R0, R3, RZ ;  /* 0x0000000300007219 */ /* 0x000fe200000006ff */
[----:B------:R-:W-:Y:S02]  /*2ca0*/  IMAD.SHL.U32 R3, R3, 0x20, RZ ;  /* 0x0000002003037824 */ /* 0x000fe400078e00ff */
[----:B------:R1:W-:Y:S04]  /*2cb0*/  ATOMS.OR RZ, [UR4+0x14], R2 ;  /* 0x00001402ffff798c */ /* 0x0003e8000b000004 */
[----:B------:R1:W-:Y:S04]  /*2cc0*/  ATOMS.OR RZ, [UR4+0x18], R0 ;  /* 0x00001800ffff798c */ /* 0x0003e8000b000004 */
[----:B------:R1:W-:Y:S01]  /*2cd0*/  STS [UR37+0x130], R3 ;  /* 0x00013003ff007988 */ /* 0x0003e20008000825 */
[----:B------:R-:W-:Y:S05]  /*2ce0*/  BRA `(.L_x_51) ;  /* 0x0000000000107947 */ /* 0x000fea0003800000 */
.L_x_50:
[----:B------:R-:W-:Y:S02]  /*2cf0*/  MOV R0, 0xffffffff ;  /* 0xffffffff00007802 */ /* 0x000fe40000000f00 */
[----:B------:R-:W-:-:S03]  /*2d00*/  MOV R2, 0x2d30 ;  /* 0x00002d3000027802 */ /* 0x000fc60000000f00 */
[----:B------:R1:W-:Y:S04]  /*2d10*/  STS [UR37+0x130], R0 ;  /* 0x00013000ff007988 */ /* 0x0003e80008000825 */
[----:B-1-3-5:R-:W-:Y:S05]  /*2d20*/  CALL.REL.NOINC `($__internal_1_$__cuda_sm10x_tcgen05_guardrail_trap_phase_invalid_during_alloc) ;  /* 0x0000008800a47944 */ /* 0x02afea0003c00000 */
.L_x_51:
[----:B------:R-:W-:Y:S05]  /*2d30*/  WARPSYNC.ALL ;  /* 0x0000000000007948 */ /* 0x000fea0003800000 */
[----:B------:R-:W2:Y:S01]  /*2d40*/  S2UR UR6, SR_CgaCtaId ;  /* 0x00000000000679c3 */ /* 0x000ea20000008800 */
[----:B------:R-:W-:Y:S01]  /*2d50*/  UMOV UR4, 0x400 ;  /* 0x0000040000047882 */ /* 0x000fe20000000000 */
[----:B------:R-:W-:-:S06]  /*2d60*/  NOP ;  /* 0x0000000000007918 */ /* 0x000fcc0000000000 */
[----:B------:R-:W-:Y:S06]  /*2d70*/  BAR.ARV 0x6, 0xa0 ;  /* 0x0182800000007b1d */ /* 0x000fec0000002000 */
[----:B------:R-:W4:Y:S01]  /*2d80*/  LDCU UR7, c[0x0][0x38c] ;  /* 0x00007180ff0777ac */ /* 0x000f220008000800 */
[----:B------:R-:W-:Y:S01]  /*2d90*/  IMAD.MOV.U32 R11, RZ, RZ, 0x1 ;  /* 0x00000001ff0b7424 */ /* 0x000fe200078e00ff */
[----:B------:R-:W-:Y:S01]  /*2da0*/  CS2R R8, SRZ ;  /* 0x0000000000087805 */ /* 0x000fe2000001ff00 */
[----:B------:R-:W-:Y:S01]  /*2db0*/  IMAD.MOV.U32 R10, RZ, RZ, RZ ;  /* 0x000000ffff0a7224 */ /* 0x000fe200078e00ff */
[----:B------:R-:W-:Y:S01]  /*2dc0*/  UMOV UR18, URZ ;  /* 0x000000ff00127c82 */ /* 0x000fe20008000000 */
[----:B------:R-:W-:Y:S01]  /*2dd0*/  UMOV UR17, URZ ;  /* 0x000000ff00117c82 */ /* 0x000fe20008000000 */
[----:B------:R-:W-:Y:S01]  /*2de0*/  UMOV UR22, 0x0 ;  /* 0x0000000000167882 */ /* 0x000fe20000000000 */
[----:B------:R-:W-:Y:S01]  /*2df0*/  UMOV UR23, 0x8400490 ;  /* 0x0840049000177882 */ /* 0x000fe20000000000 */
[----:B------:R-:W-:Y:S01]  /*2e00*/  UMOV UR20, 0x0 ;  /* 0x0000000000147882 */ /* 0x000fe20000000000 */
[----:B------:R-:W-:Y:S01]  /*2e10*/  UMOV UR21, 0x8400490 ;  /* 0x0840049000157882 */ /* 0x000fe20000000000 */
[----:B--2---:R-:W-:Y:S01]  /*2e20*/  ULEA UR6, UR6, UR4, 0x18 ;  /* 0x0000000406067291 */ /* 0x004fe2000f8ec0ff */
[----:B------:R-:W2:Y:S03]  /*2e30*/  LDCU UR4, c[0x0][0x38c] ;  /* 0x00007180ff0477ac */ /* 0x000ea60008000800 */
[----:B------:R-:W-:-:S02]  /*2e40*/  UIADD3 UR11, UPT, UPT, UR6, 0x10800, URZ ;  /* 0x00010800060b7890 */ /* 0x000fc4000fffe0ff */
[----:B----4-:R-:W-:-:S03]  /*2e50*/  UIADD3 UR7, UPT, UPT, UR7, 0x1f, URZ ;  /* 0x0000001f07077890 */ /* 0x010fc6000fffe0ff */
[----:B-1----:R-:W1:Y:S01]  /*2e60*/  LDS R0, [UR6+0x130] ;  /* 0x00013006ff007984 */ /* 0x002e620008000800 */
[----:B------:R-:W-:Y:S02]  /*2e70*/  UIADD3 UR12, UPT, UPT, UR6, 0x1a800, URZ ;  /* 0x0001a800060c7890 */ /* 0x000fe4000fffe0ff */
[----:B------:R-:W-:Y:S02]  /*2e80*/  USHF.R.S32.HI UR5, URZ, 0x1f, UR7 ;  /* 0x0000001fff057899 */ /* 0x000fe40008011407 */
[----:B------:R-:W-:Y:S02]  /*2e90*/  USHF.R.U32.HI UR11, URZ, 0x4, UR11 ;  /* 0x00000004ff0b7899 */ /* 0x000fe4000801160b */
[----:B------:R-:W-:Y:S02]  /*2ea0*/  ULEA.HI UR5, UR5, UR7, URZ, 0x5 ;  /* 0x0000000705057291 */ /* 0x000fe4000f8f28ff */
[----:B------:R-:W-:Y:S02]  /*2eb0*/  USHF.R.U32.HI UR12, URZ, 0x4, UR12 ;  /* 0x00000004ff0c7899 */ /* 0x000fe4000801160c */
[----:B------:R-:W-:-:S02]  /*2ec0*/  USHF.R.S32.HI UR5, URZ, 0x5, UR5 ;  /* 0x00000005ff057899 */ /* 0x000fc40008011405 */
[----:B------:R-:W-:Y:S02]  /*2ed0*/  ULOP3.LUT UR11, UR11, 0x3fff, URZ, 0xc0, !UPT ;  /* 0x00003fff0b0b7892 */ /* 0x000fe4000f8ec0ff */
[----:B------:R-:W-:Y:S02]  /*2ee0*/  UISETP.LT.AND UP0, UPT, UR5, 0x1, UPT ;  /* 0x000000010500788c */ /* 0x000fe4000bf01270 */
[----:B------:R-:W-:Y:S02]  /*2ef0*/  ULOP3.LUT UR12, UR12, 0x3fff, URZ, 0xc0, !UPT ;  /* 0x00003fff0c0c7892 */ /* 0x000fe4000f8ec0ff */
[----:B------:R-:W-:Y:S02]  /*2f00*/  USEL UR10, UR5, 0x1, !UP0 ;  /* 0x00000001050a7887 */ /* 0x000fe4000c000000 */
[----:B------:R-:W-:Y:S02]  /*2f10*/  ULOP3.LUT UR11, UR11, 0x10000, URZ, 0xfc, !UPT ;  /* 0x000100000b0b7892 */ /* 0x000fe4000f8efcff */
[----:B------:R-:W-:-:S02]  /*2f20*/  ULOP3.LUT UR12, UR12, 0x10000, URZ, 0xfc, !UPT ;  /* 0x000100000c0c7892 */ /* 0x000fc4000f8efcff */
[----:B------:R-:W-:Y:S02]  /*2f30*/  UIADD3 UR10, UPT, UPT, -UR10, URZ, URZ ;  /* 0x000000ff0a0a7290 */ /* 0x000fe4000fffe1ff */
[----:B--2---:R-:W-:Y:S01]  /*2f40*/  UISETP.GE.AND UP3, UPT, UR4, 0x1, UPT ;  /* 0x000000010400788c */ /* 0x004fe2000bf66270 */
[----:B-1----:R-:W-:-:S15]  /*2f50*/  R2UR UR19, R0 ;  /* 0x00000000001372ca */ /* 0x002fde00000e0000 */
.L_x_60:
[----:B------:R-:W-:Y:S02]  /*2f60*/  LEA R0, R10, UR6, 0x3 ;  /* 0x000000060a007c11 */ /* 0x000fe4000f8e18ff */
[----:B------:R-:W-:Y:S02]  /*2f70*/  SHF.L.U32 R5, R9, 0x1f, RZ ;  /* 0x0000001f09057819 */ /* 0x000fe400000006ff */
[----:B------:R-:W-:Y:S01]  /*2f80*/  PLOP3.LUT P0, PT, PT, PT, UP3, 0x80, 0x8 ;  /* 0x000000000008781c */ /* 0x000fe20003f0f038 */
[----:B------:R-:W-:Y:S01]  /*2f90*/  VIADD R3, R0, 0xb0 ;  /* 0x000000b000037836 */ /* 0x000fe20000000000 */
[----:B-1----:R-:W1:Y:S02]  /*2fa0*/  SYNCS.PHASECHK.TRANS64.TRYWAIT P1, [R0+URZ+0xa0], R5 ;  /* 0x0000a005000075a7 */ /* 0x002e6400080211ff */
[----:B-1--4-:R-:W-:Y:S09]  /*2fb0*/  @!P1 BRA `(.L_x_54) ;  /* 0x0000008000309947 */ /* 0x012ff20003800000 */
.L_x_147:
[----:B------:R-:W-:Y:S01]  /*2fc0*/  LEA R4, R10, UR6, 0x4 ;  /* 0x000000060a047c11 */ /* 0x000fe2000f8e20ff */
[----:B------:R-:W-:Y:S01]  /*2fd0*/  @UP3 ULEA UR4, UR17, UR6, 0x3 ;  /* 0x0000000611043291 */ /* 0x000fe2000f8e18ff */
[----:B------:R-:W-:Y:S01]  /*2fe0*/  PLOP3.LUT P2, PT, PT, PT, PT, 0x80, 0x8 ;  /* 0x000000000008781c */ /* 0x000fe20003f4f070 */
[----:B------:R-:W-:Y:S01]  /*2ff0*/  ULEA UR8, UR18, UR6, 0x3 ;  /* 0x0000000612087291 */ /* 0x000fe2000f8e18ff */
[----:B------:R-:W-:Y:S01]  /*3000*/  PRMT R3, RZ, 0x654, R3 ;  /* 0x00000654ff037816 */ /* 0x000fe20000000003 */
[----:B------:R-:W-:Y:S01]  /*3010*/  ULEA UR9, UR18, UR19, 0x8 ;  /* 0x0000001312097291 */ /* 0x000fe2000f8e40ff */
[----:B-1----:R-:W1:Y:S01]  /*3020*/  LDS.128 R4, [R4+0x110] ;  /* 0x0001100004047984 */ /* 0x002e620000000c00 */
[----:B------:R-:W-:Y:S02]  /*3030*/  @P0 SHF.L.U32 R2, R8, 0x1f, RZ ;  /* 0x0000001f08020819 */ /* 0x000fe400000006ff */
[----:B------:R-:W-:Y:S01]  /*3040*/  SHF.L.U32 R0, R11, 0x1f, RZ ;  /* 0x0000001f0b007819 */ /* 0x000fe200000006ff */
[----:B------:R-:W-:Y:S01]  /*3050*/  @!PT LDS RZ, [RZ] ;  /* 0x00000000fffff984 */ /* 0x000fe20000000800 */
[----:B------:R-:W-:Y:S01]  /*3060*/  @!PT LDS RZ, [RZ] ;  /* 0x00000000fffff984 */ /* 0x000fe20000000800 */
[----:B------:R-:W-:Y:S01]  /*3070*/  @!PT LDS RZ, [RZ] ;  /* 0x00000000fffff984 */ /* 0x000fe20000000800 */
[----:B------:R-:W-:Y:S01]  /*3080*/  @!PT LDS RZ, [RZ] ;  /* 0x00000000fffff984 */ /* 0x000fe20000000800 */
[----:B------:R2:W-:Y:S06]  /*3090*/  MEMBAR.ALL.CTA ;  /* 0x0000000000007992 */ /* 0x0005ec0000008000 */
[----:B--2---:R-:W2:Y:S02]  /*30a0*/  FENCE.VIEW.ASYNC.S ;  /* 0x00000000000073c6 */ /* 0x004ea40000000000 */
[----:B--2---:R2:W-:Y:S01]  /*30b0*/  SYNCS.ARRIVE.TRANS64.RED.A1T0 RZ, [R3+URZ], RZ ;  /* 0x000000ff03ff79a7 */ /* 0x0045e200081004ff */
[----:B------:R2:W4:Y:S01]  /*30c0*/  @P0 SYNCS.PHASECHK.TRANS64.TRYWAIT P2, [UR4], R2 ;  /* 0x00000002ff0005a7 */ /* 0x0005220008041104 */
[----:B-1----:R-:W-:Y:S01]  /*30d0*/  LOP3.LUT P1, RZ, R6, 0x1, RZ, 0xc0, !PT ;  /* 0x0000000106ff7812 */ /* 0x002fe2000782c0ff */
[----:B------:R-:W1:Y:S02]  /*30e0*/  SYNCS.PHASECHK.TRANS64.TRYWAIT P0, [UR8+0xd0], R0 ;  /* 0x0000d000ff0075a7 */ /* 0x000e640008001108 */
[----:B-12-4-:R-:W-:Y:S10]  /*30f0*/  @!P0 BRA `(.L_x_55) ;  /* 0x0000007c00f48947 */ /* 0x016ff40003800000 */
.L_x_149:
[----:B------:R-:W-:Y:S01]  /*3100*/  IADD3 R10, PT, PT, R10, 0x1, RZ ;  /* 0x000000010a0a7810 */ /* 0x000fe20007ffe0ff */
[----:B------:R-:W-:Y:S06]  /*3110*/  BRA.U !UP3, `(.L_x_56) ;  /* 0x000000010b987547 */ /* 0x000fec000b800000 */
[----:B------:R-:W-:Y:S01]  /*3120*/  UPLOP3.LUT UP4, UPT, UPT, UPT, UPT, 0x40, 0x4 ;  /* 0x000000000004789c */ /* 0x000fe20003f8e870 */
[----:B------:R-:W-:Y:S01]  /*3130*/  UMOV UR16, UR10 ;  /* 0x0000000a00107c82 */ /* 0x000fe20008000000 */
[----:B------:R-:W-:Y:S01]  /*3140*/  UMOV UR15, UR5 ;  /* 0x00000005000f7c82 */ /* 0x000fe20008000000 */
[----:B------:R-:W-:-:S08]  /*3150*/  UMOV UR14, UR17 ;  /* 0x00000011000e7c82 */ /* 0x000fd00008000000 */
.L_x_59:
[----:B------:R-:W-:Y:S02]  /*3160*/  UIADD3 UR16, UPT, UPT, UR16, 0x1, URZ ;  /* 0x0000000110107890 */ /* 0x000fe4000fffe0ff */
[----:B--2---:R-:W-:Y:S02]  /*3170*/  ULEA UR7, UR14, UR6, 0x3 ;  /* 0x000000060e077291 */ /* 0x004fe4000f8e18ff */
[----:B------:R-:W-:Y:S01]  /*3180*/  UISETP.NE.AND UP0, UPT, UR16, URZ, UPT ;  /* 0x000000ff1000728c */ /* 0x000fe2000bf05270 */
[----:B----4-:R-:W-:Y:S10]  /*3190*/  @P2 BRA `(.L_x_57) ;  /* 0x00000000000c2947 */ /* 0x010ff40003800000 */
[----:B-1----:R-:W-:Y:S04]  /*31a0*/  SHF.L.U32 R3, R8, 0x1f, RZ ;  /* 0x0000001f08037819 */ /* 0x002fe800000006ff */
[----:B------:R-:W1:Y:S02]  /*31b0*/  SYNCS.PHASECHK.TRANS64.TRYWAIT P0, [UR7], R3 ;  /* 0x00000003ff0075a7 */ /* 0x000e640008001107 */
[----:B-1----:R-:W-:Y:S05]  /*31c0*/  @!P0 BRA `(.L_x_58) ;  /* 0x0000007c00d88947 */ /* 0x002fea0003800000 */
.L_x_57:
[----:B------:R-:W-:Y:S01]  /*31d0*/  UISETP.NE.AND UP1, UPT, UR15, 0x1, UPT ;  /* 0x000000010f00788c */ /* 0x000fe2000bf25270 */
[----:B------:R-:W-:Y:S01]  /*31e0*/  PLOP3.LUT P2, PT, PT, PT, PT, 0x80, 0x8 ;  /* 0x000000000008781c */ /* 0x000fe20003f4f070 */
[----:B------:R-:W-:Y:S02]  /*31f0*/  UIADD3 UR17, UPT, UPT, UR14, 0x1, URZ ;  /* 0x000000010e117890 */ /* 0x000fe4000fffe0ff */
[----:B------:R-:W-:Y:S02]  /*3200*/  ULEA UR24, UR14, UR12, 0xa ;  /* 0x0000000c0e187291 */ /* 0x000fe4000f8e50ff */
[----:B------:R-:W-:Y:S01]  /*3210*/  UISETP.NE.AND UP2, UPT, UR17, 0x5, UPT ;  /* 0x000000051100788c */ /* 0x000fe2000bf45270 */
[----:B------:R-:W-:Y:S01]  /*3220*/  PLOP3.LUT P0, PT, PT, PT, UP1, 0x80, 0x8 ;  /* 0x000000000008781c */ /* 0x000fe20003f0f018 */
[----:B------:R-:W-:Y:S02]  /*3230*/  ULEA UR26, UR14, UR11, 0x9 ;  /* 0x0000000b0e1a7291 */ /* 0x000fe4000f8e48ff */
[----:B------:R-:W-:Y:S02]  /*3240*/  USEL UR13, URZ, 0x1, UP2 ;  /* 0x00000001ff0d7887 */ /* 0x000fe40009000000 */
[----:B------:R-:W-:Y:S02]  /*3250*/  USEL UR17, UR17, URZ, UP2 ;  /* 0x000000ff11117287 */ /* 0x000fe40009000000 */
[----:B------:R-:W-:Y:S02]  /*3260*/  UIADD3 UR30, UPT, UPT, UR24, 0x2, URZ ;  /* 0x00000002181e7890 */ /* 0x000fe4000fffe0ff */
[----:B------:R-:W-:Y:S01]  /*3270*/  @UP1 ULEA UR4, UR17, UR6, 0x3 ;  /* 0x0000000611041291 */ /* 0x000fe2000f8e18ff */
[----:B------:R-:W-:Y:S01]  /*3280*/  LOP3.LUT R8, R8, UR13, RZ, 0x3c, !PT ;  /* 0x0000000d08087c12 */ /* 0x000fe2000f8e3cff */
[----:B------:R-:W-:Y:S02]  /*3290*/  UIADD3 UR28, UPT, UPT, UR26, 0x2, URZ ;  /* 0x000000021a1c7890 */ /* 0x000fe4000fffe0ff */
[----:B------:R-:W-:Y:S01]  /*32a0*/  UIADD3 UR7, UPT, UPT, UR7, 0x28, URZ ;  /* 0x0000002807077890 */ /* 0x000fe2000fffe0ff */
[----:B-1----:R-:W-:Y:S01]  /*32b0*/  @P0 SHF.L.U32 R0, R8, 0x1f, RZ ;  /* 0x0000001f08000819 */ /* 0x002fe200000006ff */
[----:B------:R-:W-:Y:S01]  /*32c0*/  UMOV UR25, 0x80004020 ;  /* 0x8000402000197882 */ /* 0x000fe20000000000 */
[----:B------:R-:W-:Y:S01]  /*32d0*/  UMOV UR27, 0x80004020 ;  /* 0x80004020001b7882 */ /* 0x000fe20000000000 */
[----:B------:R-:W-:Y:S01]  /*32e0*/  UMOV UR31, 0x80004020 ;  /* 0x80004020001f7882 */ /* 0x000fe20000000000 */
[----:B------:R2:W4:Y:S01]  /*32f0*/  @P0 SYNCS.PHASECHK.TRANS64.TRYWAIT P2, [UR4], R0 ;  /* 0x00000000ff0005a7 */ /* 0x0005220008041104 */
[----:B------:R-:W-:Y:S01]  /*3300*/  UIADD3 UR15, UPT, UPT, UR15, -0x1, URZ ;  /* 0xffffffff0f0f7890 */ /* 0x000fe2000fffe0ff */
[----:B------:R2:W-:Y:S01]  /*3310*/  UTCHMMA gdesc[UR26], gdesc[UR24], tmem[UR9], tmem[UR22], idesc[UR23], UP4 ;  /* 0x00ff16181a0075ea */ /* 0x0005e2000a000009 */
[----:B------:R-:W-:Y:S01]  /*3320*/  UPLOP3.LUT UP4, UPT, UPT, UPT, UPT, 0x80, 0x8 ;  /* 0x000000000008789c */ /* 0x000fe20003f8f070 */
[----:B------:R-:W-:Y:S01]  /*3330*/  UMOV UR29, 0x80004020 ;  /* 0x80004020001d7882 */ /* 0x000fe20000000000 */
[----:B------:R-:W-:Y:S01]  /*3340*/  UMOV UR14, UR17 ;  /* 0x00000011000e7c82 */ /* 0x000fe20008000000 */
[----:B------:R2:W-:Y:S01]  /*3350*/  UTCHMMA gdesc[UR28], gdesc[UR30], tmem[UR9], tmem[UR20], idesc[UR21], UPT ;  /* 0x00ff141e1c0075ea */ /* 0x0005e2000b800009 */
[----:B------:R2:W-:Y:S01]  /*3360*/  UTCBAR [UR7], URZ ;  /* 0x000000ff070073e9 */ /* 0x0005e200080000ff */
[----:B------:R-:W-:Y:S06]  /*3370*/  BRA.U UP0, `(.L_x_59) ;  /* 0xfffffffd00787547 */ /* 0x000fec000b83ffff */
.L_x_56:
[----:B------:R-:W-:Y:S01]  /*3380*/  UIADD3 UR18, UPT, UPT, UR18, 0x1, URZ ;  /* 0x0000000112127890 */ /* 0x000fe2000fffe0ff */
[C---:B------:R-:W-:Y:S01]  /*3390*/  ISETP.NE.AND P0, PT, R10.reuse, 0x2, PT ;  /* 0x000000020a00780c */ /* 0x040fe20003f05270 */
[----:B------:R-:W-:Y:S02]  /*33a0*/  UIADD3 UR8, UPT, UPT, UR8, 0xc0, URZ ;  /* 0x000000c008087890 */ /* 0x000fe4000fffe0ff */
[----:B------:R-:W-:Y:S01]  /*33b0*/  UISETP.NE.AND UP0, UPT, UR18, 0x2, UPT ;  /* 0x000000021200788c */ /* 0x000fe2000bf05270 */
[----:B-12---:R-:W-:Y:S02]  /*33c0*/  SEL R0, RZ, 0x1, P0 ;  /* 0x00000001ff007807 */ /* 0x006fe40000000000 */
[----:B------:R-:W-:Y:S01]  /*33d0*/  SEL R10, R10, RZ, P0 ;  /* 0x000000ff0a0a7207 */ /* 0x000fe20000000000 */
[----:B------:R-:W-:Y:S01]  /*33e0*/  USEL UR4, URZ, 0x1, UP0 ;  /* 0x00000001ff047887 */ /* 0x000fe20008000000 */
[----:B------:R-:W-:Y:S01]  /*33f0*/  LOP3.LUT R9, R9, R0, RZ, 0x3c, !PT ;  /* 0x0000000009097212 */ /* 0x000fe200078e3cff */
[----:B------:R-:W-:Y:S01]  /*3400*/  USEL UR18, UR18, URZ, UP0 ;  /* 0x000000ff12127287 */ /* 0x000fe20008000000 */
[----:B------:R1:W-:Y:S03]  /*3410*/  UTCBAR [UR8], URZ ;  /* 0x000000ff080073e9 */ /* 0x0003e600080000ff */
[----:B------:R-:W-:Y:S01]  /*3420*/  LOP3.LUT R11, R11, UR4, RZ, 0x3c, !PT ;  /* 0x000000040b0b7c12 */ /* 0x000fe2000f8e3cff */
[----:B------:R-:W-:Y:S07]  /*3430*/  @P1 BRA `(.L_x_60) ;  /* 0xfffffff800c81947 */ /* 0x000fee000383ffff */
[----:B------:R-:W2:Y:S01]  /*3440*/  S2UR UR4, SR_CgaCtaId ;  /* 0x00000000000479c3 */ /* 0x000ea20000008800 */
[----:B------:R-:W-:Y:S01]  /*3450*/  ELECT P0, URZ, PT ;  /* 0x0000000000ff782f */ /* 0x000fe20003800000 */
[----:B------:R-:W-:Y:S01]  /*3460*/  IMAD.MOV.U32 R0, RZ, RZ, 0x1 ;  /* 0x00000001ff007424 */ /* 0x000fe200078e00ff */
[----:B------:R-:W-:Y:S01]  /*3470*/  UIADD3 UR6, UPT, UPT, UR6, 0xd0, URZ ;  /* 0x000000d006067890 */ /* 0x000fe2000fffe0ff */
[----:B------:R-:W-:Y:S01]  /*3480*/  SHF.L.U32 R3, R11, 0x1f, RZ ;  /* 0x0000001f0b037819 */ /* 0x000fe200000006ff */
[----:B------:R-:W-:-:S03]  /*3490*/  UMOV UR5, 0x40 ;  /* 0x0000004000057882 */ /* 0x000fc60000000000 */
[----:B------:R-:W-:Y:S01]  /*34a0*/  UVIRTCOUNT.DEALLOC.SMPOOL 0x80 ;  /* 0x000000800000784c */ /* 0x000fe20000000000 */
[----:B--2---:R-:W-:Y:S02]  /*34b0*/  ULEA UR4, UR4, UR5, 0x18 ;  /* 0x0000000504047291 */ /* 0x004fe4000f8ec0ff */
[----:B------:R-:W-:-:S07]  /*34c0*/  ULEA UR5, UR18, UR6, 0x3 ;  /* 0x0000000612057291 */ /* 0x000fce000f8e18ff */
[----:B------:R2:W-:Y:S02]  /*34d0*/  @P0 STS.U8 [UR4+0x1c], R0 ;  /* 0x00001c00ff000988 */ /* 0x0005e40008000004 */
[----:B------:R-:W3:Y:S02]  /*34e0*/  SYNCS.PHASECHK.TRANS64.TRYWAIT P0, [UR5], R3 ;  /* 0x00000003ff0075a7 */ /* 0x000ee40008001105 */
[----:B--23--:R-:W-:Y:S05]  /*34f0*/  @!P0 BRA `(.L_x_61) ;  /* 0x0000007c00248947 */ /* 0x00cfea0003800000 */
.L_x_152:
[----:B------:R-:W-:-:S04]  /*3500*/  UIADD3 UR7, UPT, UPT, UR18, 0x1, URZ ;  /* 0x0000000112077890 */ /* 0x000fc8000fffe0ff */
[----:B------:R-:W-:-:S04]  /*3510*/  UISETP.NE.AND UP0, UPT, UR7, 0x2, UPT ;  /* 0x000000020700788c */ /* 0x000fc8000bf05270 */
[----:B------:R-:W-:Y:S02]  /*3520*/  USEL UR5, URZ, 0x1, UP0 ;  /* 0x00000001ff057887 */ /* 0x000fe40008000000 */
[----:B------:R-:W-:-:S04]  /*3530*/  USEL UR7, UR7, URZ, UP0 ;  /* 0x000000ff07077287 */ /* 0x000fc80008000000 */
[----:B------:R-:W-:Y:S01]  /*3540*/  ULEA UR7, UR7, UR6, 0x3 ;  /* 0x0000000607077291 */ /* 0x000fe2000f8e18ff */
[----:B--2---:R-:W-:-:S04]  /*3550*/  LOP3.LUT R3, R11, UR5, RZ, 0x3c, !PT ;  /* 0x000000050b037c12 */ /* 0x004fc8000f8e3cff */
[----:B------:R-:W-:-:S04]  /*3560*/  SHF.L.U32 R3, R3, 0x1f, RZ ;  /* 0x0000001f03037819 */ /* 0x000fc800000006ff */
[----:B------:R-:W2:Y:S02]  /*3570*/  SYNCS.PHASECHK.TRANS64.TRYWAIT P0, [UR7], R3 ;  /* 0x00000003ff0075a7 */ /* 0x000ea40008001107 */
[----:B--2---:R-:W-:Y:S05]  /*3580*/  @!P0 BRA `(.L_x_62) ;  /* 0x0000007c00188947 */ /* 0x004fea0003800000 */
.L_x_154:
[----:B------:R-:W-:Y:S01]  /*3590*/  NOP ;  /* 0x0000000000007918 */ /* 0x000fe20000000000 */
[----:B--2---:R-:W2:Y:S01]  /*35a0*/  LDS R0, [UR4+0x14] ;  /* 0x00001404ff007984 */ /* 0x004ea20008000800 */
[----:B------:R-:W-:Y:S01]  /*35b0*/  ULOP3.LUT UR6, UR19, 0xffff, URZ, 0xc0, !UPT ;  /* 0x0000ffff13067892 */ /* 0x000fe2000f8ec0ff */
[----:B-1----:R-:W-:Y:S01]  /*35c0*/  UMOV UR8, 0xffff ;  /* 0x0000ffff00087882 */ /* 0x002fe20000000000 */
[----:B------:R-:W-:Y:S02]  /*35d0*/  UMOV UR5, 0x1 ;  /* 0x0000000100057882 */ /* 0x000fe40000000000 */
[----:B------:R-:W-:-:S04]  /*35e0*/  USHF.R.U32.HI UR6, URZ, 0x5, UR6 ;  /* 0x00000005ff067899 */ /* 0x000fc80008011606 */
[----:B------:R-:W-:Y:S02]  /*35f0*/  USHF.L.U32 UR8, UR8, UR6, URZ ;  /* 0x0000000608087299 */ /* 0x000fe400080006ff */
[----:B------:R-:W-:-:S04]  /*3600*/  USHF.L.U32 UR5, UR5, UR6, URZ ;  /* 0x0000000605057299 */ /* 0x000fc800080006ff */
[----:B--2---:R-:W-:-:S04]  /*3610*/  LOP3.LUT R0, R0, UR8, RZ, 0xc0, !PT ;  /* 0x0000000800007c12 */ /* 0x004fc8000f8ec0ff */
[----:B------:R-:W-:-:S13]  /*3620*/  ISETP.NE.AND P0, PT, R0, UR8, PT ;  /* 0x0000000800007c0c */ /* 0x000fda000bf05270 */
[----:B------:R-:W-:Y:S05]  /*3630*/  @P0 BRA `(.L_x_63) ;  /* 0x0000000000580947 */ /* 0x000fea0003800000 */
[----:B------:R-:W1:Y:S02]  /*3640*/  LDS R0, [UR4+0x18] ;  /* 0x00001804ff007984 */ /* 0x000e640008000800 */
[----:B-1----:R-:W-:-:S04]  /*3650*/  LOP3.LUT R0, R0, UR5, RZ, 0xc0, !PT ;  /* 0x0000000500007c12 */ /* 0x002fc8000f8ec0ff */
[----:B------:R-:W-:-:S13]  /*3660*/  ISETP.NE.AND P0, PT, R0, UR5, PT ;  /* 0x0000000500007c0c */ /* 0x000fda000bf05270 */
[----:B------:R-:W-:Y:S05]  /*3670*/  @P0 BRA `(.L_x_64) ;  /* 0x00000000003c0947 */ /* 0x000fea0003800000 */
[----:B------:R-:W1:Y:S01]  /*3680*/  S2R R2, SR_LANEID ;  /* 0x0000000000027919 */ /* 0x000e620000000000 */
[----:B------:R-:W-:Y:S01]  /*3690*/  ULOP3.LUT UR8, URZ, UR8, URZ, 0x33, !UPT ;  /* 0x00000008ff087292 */ /* 0x000fe2000f8e33ff */
[----:B------:R-:W-:Y:S01]  /*36a0*/  LOP3.LUT R4, RZ, UR5, RZ, 0x33, !PT ;  /* 0x00000005ff047c12 */ /* 0x000fe2000f8e33ff */
[----:B------:R-:W-:Y:S02]  /*36b0*/  VOTEU.ANY UR7, UPT, PT ;  /* 0x0000000000077886 */ /* 0x000fe400038e0100 */
[----:B------:R-:W-:Y:S01]  /*36c0*/  UFLO.U32 UR7, UR7 ;  /* 0x00000007000772bd */ /* 0x000fe200080e0000 */
[----:B------:R-:W2:Y:S01]  /*36d0*/  REDUX UR5, R4 ;  /* 0x00000000040573c4 */ /* 0x000ea20000000000 */
[----:B------:R-:W-:-:S06]  /*36e0*/  IMAD.U32 R0, RZ, RZ, UR8 ;  /* 0x00000008ff007e24 */ /* 0x000fcc000f8e00ff */
[----:B------:R3:W-:Y:S01]  /*36f0*/  UTCATOMSWS.AND URZ, UR8 ;  /* 0x0000000800ff79e3 */ /* 0x0007e20008000000 */
[----:B------:R-:W4:Y:S01]  /*3700*/  REDUX UR6, R0 ;  /* 0x00000000000673c4 */ /* 0x000f220000000000 */
[----:B-1----:R-:W-:Y:S01]  /*3710*/  ISETP.EQ.U32.AND P0, PT, R2, UR7, PT ;  /* 0x0000000702007c0c */ /* 0x002fe2000bf02070 */
[----:B--2---:R-:W-:Y:S01]  /*3720*/  IMAD.U32 R2, RZ, RZ, UR5 ;  /* 0x00000005ff027e24 */ /* 0x004fe2000f8e00ff */
[----:B----4-:R-:W-:-:S11]  /*3730*/  MOV R3, UR6 ;  /* 0x0000000600037c02 */ /* 0x010fd60008000f00 */
[----:B------:R3:W-:Y:S04]  /*3740*/  @P0 ATOMS.AND RZ, [UR4+0x14], R3 ;  /* 0x00001403ffff098c */ /* 0x0007e8000a800004 */
[----:B------:R3:W-:Y:S01]  /*3750*/  @P0 ATOMS.AND RZ, [UR4+0x18], R2 ;  /* 0x00001802ffff098c */ /* 0x0007e2000a800004 */
[----:B------:R-:W-:Y:S05]  /*3760*/  BRA `(.L_x_65) ;  /* 0x0000000000147947 */ /* 0x000fea0003800000 */
.L_x_64:
[----:B------:R-:W-:Y:S02]  /*3770*/  MOV R2, 0x3790 ;  /* 0x0000379000027802 */ /* 0x000fe40000000f00 */
[----:B----45:R-:W-:Y:S05]  /*3780*/  CALL.REL.NOINC `($__internal_0_$__cuda_sm10x_tcgen05_guardrail_trap_col_being_dealloced_not_returned_by_alloc) ;  /* 0x0000008000007944 */ /* 0x030fea0003c00000 */
[----:B------:R-:W-:Y:S05]  /*3790*/  BRA `(.L_x_65) ;  /* 0x0000000000087947 */ /* 0x000fea0003800000 */
.L_x_63:
[----:B------:R-:W-:Y:S02]  /*37a0*/  MOV R2, 0x37c0 ;  /* 0x000037c000027802 */ /* 0x000fe40000000f00 */
[----:B----45:R-:W-:Y:S05]  /*37b0*/  CALL.REL.NOINC `($__internal_2_$__cuda_sm10x_tcgen05_guardrail_trap_unallocated_columns_being_dealloced) ;  /* 0x00000080000c7944 */ /* 0x030fea0003c00000 */
.L_x_65:
[----:B------:R-:W-:Y:S01]  /*37c0*/  NOP ;  /* 0x0000000000007918 */ /* 0x000fe20000000000 */
[----:B---3--:R-:W-:Y:S05]  /*37d0*/  EXIT ;  /* 0x000000000000794d */ /* 0x008fea0003800000 */
.L_x_49:
[----:B------:R-:W-:-:S09]  /*37e0*/  UISETP.NE.OR UP2, UPT, UR8, 0x3, !UP2 ;  /* 0x000000030800788c */ /* 0x000fd2000d745670 */
[----:B------:R-:W-:Y:S05]  /*37f0*/  BRA.U UP2, `(.L_x_66) ;  /* 0x0000001102147547 */ /* 0x000fea000b800000 */
[----:B------:R-:W1:Y:S01]  /*3800*/  LDC R0, c[0x0][0xb30] ;  /* 0x0002cc00ff007b82 */ /* 0x000e620000000800 */
[----:B------:R-:W2:Y:S01]  /*3810*/  LDCU.64 UR8, c[0x0][0x888] ;  /* 0x00011100ff0877ac */ /* 0x000ea20008000a00 */
[----:B------:R-:W-:Y:S02]  /*3820*/  HFMA2 R29, -RZ, RZ, 0, 0 ;  /* 0x00000000ff1d7431 */ /* 0x000fe400000001ff */
[----:B------:R-:W-:Y:S01]  /*3830*/  IMAD.MOV.U32 R31, RZ, RZ, 0x1 ;  /* 0x00000001ff1f7424 */ /* 0x000fe200078e00ff */
[----:B------:R-:W-:Y:S01]  /*3840*/  MOV R23, 0x4000 ;  /* 0x0000400000177802 */ /* 0x000fe20000000f00 */
[----:B------:R-:W4:Y:S01]  /*3850*/  LDCU.64 UR4, c[0x0][0x890] ;  /* 0x00011200ff0477ac */ /* 0x000f220008000a00 */
[----:B------:R-:W-:Y:S01]  /*3860*/  IMAD.MOV.U32 R30, RZ, RZ, RZ ;  /* 0x000000ffff1e7224 */ /* 0x000fe200078e00ff */
[----:B------:R-:W3:Y:S01]  /*3870*/  LDC R19, c[0x0][0x370] ;  /* 0x0000dc00ff137b82 */ /* 0x000ee20000000800 */
[----:B------:R-:W-:Y:S01]  /*3880*/  UMOV UR7, 0x400 ;  /* 0x0000040000077882 */ /* 0x000fe20000000000 */
[----:B------:R-:W-:-:S02]  /*3890*/  UPLOP3.LUT UP1, UPT, UPT, UPT, UPT, 0x40, 0x4 ;  /* 0x000000000004789c */ /* 0x000fc40003f2e870 */
[----:B------:R-:W-:-:S04]  /*38a0*/  ULEA UR7, UR37, UR7, 0x18 ;  /* 0x0000000725077291 */ /* 0x000fc8000f8ec0ff */
[----:B------:R-:W3:Y:S01]  /*38b0*/  LDC R2, c[0x0][0xb0c] ;  /* 0x0002c300ff027b82 */ /* 0x000ee20000000800 */
[----:B------:R-:W-:Y:S02]  /*38c0*/  UIADD3 UR13, UPT, UPT, UR7, 0x68, URZ ;  /* 0x00000068070d7890 */ /* 0x000fe4000fffe0ff */
[----:B--2---:R-:W-:Y:S02]  /*38d0*/  UISETP.NE.U32.AND UP2, UPT, UR8, URZ, UPT ;  /* 0x000000ff0800728c */ /* 0x004fe4000bf45070 */
[----:B------:R-:W-:Y:S02]  /*38e0*/  UIADD3 UR33, UPT, UPT, UR7, 0x50, URZ ;  /* 0x0000005007217890 */ /* 0x000fe4000fffe0ff */
[----:B----4-:R-:W-:Y:S01]  /*38f0*/  UISETP.NE.U32.AND UP3, UPT, UR4, URZ, UPT ;  /* 0x000000ff0400728c */ /* 0x010fe2000bf65070 */
[----:B------:R-:W2:Y:S01]  /*3900*/  LDC R18, c[0x0][0xb20] ;  /* 0x0002c800ff127b82 */ /* 0x000ea20000000800 */
[----:B-1----:R-:W-:Y:S01]  /*3910*/  ISETP.NE.AND P1, PT, R0, 0x1, PT ;  /* 0x000000010000780c */ /* 0x002fe20003f25270 */
[----:B------:R-:W-:-:S02]  /*3920*/  UISETP.NE.AND.EX UP2, UPT, UR9, URZ, UPT, UP2 ;  /* 0x000000ff0900728c */ /* 0x000fc4000bf45320 */
[----:B------:R-:W-:Y:S02]  /*3930*/  UIADD3 UR25, UPT, UPT, UR7, 0x58, URZ ;  /* 0x0000005807197890 */ /* 0x000fe4000fffe0ff */
[----:B------:R-:W-:Y:S02]  /*3940*/  UIADD3 UR17, UPT, UPT, UR7, 0x60, URZ ;  /* 0x0000006007117890 */ /* 0x000fe4000fffe0ff */
[----:B------:R-:W1:Y:S01]  /*3950*/  LDC.64 R32, c[0x0][0x348] ;  /* 0x0000d200ff207b82 */ /* 0x000e620000000a00 */
[----:B------:R-:W-:Y:S02]  /*3960*/  UPRMT UR13, UR37, 0x654, UR13 ;  /* 0x00000654250d7896 */ /* 0x000fe4000800000d */
[----:B------:R-:W-:-:S05]  /*3970*/  UISETP.NE.AND.EX UP3, UPT, UR5, URZ, UPT, UP3 ;  /* 0x000000ff0500728c */ /* 0x000fca000bf65330 */
[----:B------:R-:W4:Y:S08]  /*3980*/  LDC.64 R16, c[0x0][0xb10] ;  /* 0x0002c400ff107b82 */ /* 0x000f300000000a00 */
[----:B------:R-:W1:Y:S08]  /*3990*/  LDC.64 R6, c[0x0][0xb18] ;  /* 0x0002c600ff067b82 */ /* 0x000e700000000a00 */
[----:B------:R-:W1:Y:S08]  /*39a0*/  LDC.64 R4, c[0x0][0xb28] ;  /* 0x0002ca00ff047b82 */ /* 0x000e700000000a00 */
[----:B--23--:R-:W1:Y:S02]  /*39b0*/  LDC R22, c[0x0][0x374] ;  /* 0x0000dd00ff167b82 */ /* 0x00ce640000000800 */
.L_x_77:
[C---:B------:R-:W-:Y:S02]  /*39c0*/  LEA R0, R30.reuse, UR7, 0x3 ;  /* 0x000000071e007c11 */ /* 0x040fe4000f8e18ff */
[----:B------:R-:W-:Y:S02]  /*39d0*/  SHF.L.U32 R3, R29, 0x1f, RZ ;  /* 0x0000001f1d037819 */ /* 0x000fe400000006ff */
[----:B------:R-:W-:Y:S02]  /*39e0*/  LEA R24, R30, UR7, 0x4 ;  /* 0x000000071e187c11 */ /* 0x000fe4000f8e20ff */
[----:B--2---:R-:W2:Y:S02]  /*39f0*/  SYNCS.PHASECHK.TRANS64.TRYWAIT P0, [R0+URZ+0xa0], R3 ;  /* 0x0000a003000075a7 */ /* 0x004ea400080011ff */
[----:B--2---:R-:W-:Y:S05]  /*3a00*/  @!P0 BRA `(.L_x_67) ;  /* 0x0000007800108947 */ /* 0x004fea0003800000 */
.L_x_155:
[----:B------:R-:W-:Y:S01]  /*3a10*/  ISETP.GE.AND P0, PT, R72, 0x1, PT ;  /* 0x000000014800780c */ /* 0x000fe20003f06270 */
[----:B------:R-:W3:Y:S01]  /*3a20*/  LDS.128 R24, [R24+0x110] ;  /* 0x0001100018187984 */ /* 0x000ee20000000c00 */
[----:B--2---:R-:W-:Y:S01]  /*3a30*/  VIADD R0, R0, 0xb0 ;  /* 0x000000b000007836 */ /* 0x004fe20000000000 */
[----:B------:R-:W-:Y:S01]  /*3a40*/  @!PT LDS RZ, [RZ] ;  /* 0x00000000fffff984 */ /* 0x000fe20000000800 */
[----:B------:R-:W-:Y:S01]  /*3a50*/  @!PT LDS RZ, [RZ] ;  /* 0x00000000fffff984 */ /* 0x000fe20000000800 */
[----:B------:R-:W-:Y:S01]  /*3a60*/  @!PT LDS RZ, [RZ] ;  /* 0x00000000fffff984 */ /* 0x000fe20000000800 */
[----:B------:R-:W-:Y:S01]  /*3a70*/  @!PT LDS RZ, [RZ] ;  /* 0x00000000fffff984 */ /* 0x000fe20000000800 */
[----:B------:R2:W-:Y:S06]  /*3a80*/  MEMBAR.ALL.CTA ;  /* 0x0000000000007992 */ /* 0x0005ec0000008000 */
[----:B--2---:R-:W2:Y:S01]  /*3a90*/  FENCE.VIEW.ASYNC.S ;  /* 0x00000000000073c6 */ /* 0x004ea20000000000 */
[----:B------:R-:W-:Y:S04]  /*3aa0*/  PRMT R0, RZ, 0x654, R0 ;  /* 0x00000654ff007816 */ /* 0x000fe80000000000 */
[----:B--2---:R2:W-:Y:S01]  /*3ab0*/  SYNCS.ARRIVE.TRANS64.RED.A1T0 RZ, [R0+URZ], RZ ;  /* 0x000000ff00ff79a7 */ /* 0x0045e200081004ff */
[----:B---3--:R-:W-:Y:S11]  /*3ac0*/  LOP3.LUT P3, RZ, R26, 0x1, RZ, 0xc0, !PT ;  /* 0x000000011aff7812 */ /* 0x008ff6000786c0ff */
[----:B------:R-:W-:Y:S02]  /*3ad0*/  @!UPT UIADD3 URZ, UPT, UPT, URZ, URZ, URZ ;  /* 0x000000fffffff290 */ /* 0x000fe4000fffe0ff */
[----:B------:R-:W-:Y:S02]  /*3ae0*/  @P3 MOV R13, R24 ;  /* 0x00000018000d3202 */ /* 0x000fe40000000f00 */
[----:B------:R-:W-:Y:S01]  /*3af0*/  @P3 LOP3.LUT R8, R25, 0xffff, RZ, 0xc0, !PT ;  /* 0x0000ffff19083812 */ /* 0x000fe200078ec0ff */
[----:B--2---:R-:W-:Y:S06]  /*3b00*/  @!P0 BRA `(.L_x_68) ;  /* 0x0000000000a48947 */ /* 0x004fec0003800000 */
[----:B-1----:R-:W-:Y:S01]  /*3b10*/  IMAD.HI.U32 R35, R22, R7, RZ ;  /* 0x0000000716237227 */ /* 0x002fe200078e00ff */
[----:B------:R-:W-:Y:S02]  /*3b20*/  ISETP.NE.AND P0, PT, R6, 0x1, PT ;  /* 0x000000010600780c */ /* 0x000fe40003f05270 */
[----:B------:R-:W-:Y:S01]  /*3b30*/  ISETP.NE.AND P2, PT, R72, 0x1, PT ;  /* 0x000000014800780c */ /* 0x000fe20003f45270 */
[----:B----4-:R-:W-:Y:S01]  /*3b40*/  IMAD.HI.U32 R34, R19, R16, RZ ;  /* 0x0000001013227227 */ /* 0x010fe200078e00ff */
[----:B------:R-:W-:Y:S02]  /*3b50*/  SHF.R.U32.HI R35, RZ, R18, R35 ;  /* 0x00000012ff237219 */ /* 0x000fe40000011623 */
[----:B------:R-:W-:Y:S01]  /*3b60*/  ISETP.NE.AND P4, PT, R2, 0x1, PT ;  /* 0x000000010200780c */ /* 0x000fe20003f85270 */
[----:B------:R-:W-:Y:S01]  /*3b70*/  IMAD.HI.U32 R36, R13, R16, RZ ;  /* 0x000000100d247227 */ /* 0x000fe200078e00ff */
[----:B------:R-:W-:Y:S02]  /*3b80*/  SHF.R.U32.HI R34, RZ, R17, R34 ;  /* 0x00000011ff227219 */ /* 0x000fe40000011622 */
[----:B------:R-:W-:Y:S01]  /*3b90*/  SEL R3, R22, R35, !P0 ;  /* 0x0000002316037207 */ /* 0x000fe20004000000 */
[C---:B------:R-:W-:Y:S01]  /*3ba0*/  IMAD.HI.U32 R35, R8.reuse, R7, RZ ;  /* 0x0000000708237227 */ /* 0x040fe200078e00ff */
[----:B------:R-:W-:Y:S02]  /*3bb0*/  SEL R11, R19, R34, !P4 ;  /* 0x00000022130b7207 */ /* 0x000fe40006000000 */
[----:B------:R-:W-:Y:S01]  /*3bc0*/  SHF.R.U32.HI R36, RZ, R17, R36 ;  /* 0x00000011ff247219 */ /* 0x000fe20000011624 */
[----:B------:R-:W-:Y:S01]  /*3bd0*/  IMAD.HI.U32 R38, R3, R4, RZ ;  /* 0x0000000403267227 */ /* 0x000fe200078e00ff */
[----:B------:R-:W-:Y:S03]  /*3be0*/  SHF.R.U32.HI R35, RZ, R18, R35 ;  /* 0x00000012ff237219 */ /* 0x000fe60000011623 */
[----:B------:R-:W-:Y:S01]  /*3bf0*/  IMAD.HI.U32 R34, R11, R4, RZ ;  /* 0x000000040b227227 */ /* 0x000fe200078e00ff */
[----:B------:R-:W-:Y:S02]  /*3c00*/  @P2 SHF.R.U32.HI R3, RZ, R5, R38 ;  /* 0x00000005ff032219 */ /* 0x000fe40000011626 */
[----:B------:R-:W-:Y:S02]  /*3c10*/  SEL R9, R8, R35, !P0 ;  /* 0x0000002308097207 */ /* 0x000fe40004000000 */
[----:B------:R-:W-:Y:S01]  /*3c20*/  @P2 SHF.R.U32.HI R11, RZ, R5, R34 ;  /* 0x00000005ff0b2219 */ /* 0x000fe20000011622 */
[C---:B------:R-:W-:Y:S01]  /*3c30*/  IMAD R10, R72.reuse, R3, RZ ;  /* 0x00000003480a7224 */ /* 0x040fe200078e02ff */
[----:B------:R-:W-:Y:S01]  /*3c40*/  SEL R3, R13, R36, !P4 ;  /* 0x000000240d037207 */ /* 0x000fe20006000000 */
[C---:B------:R-:W-:Y:S03]  /*3c50*/  IMAD.HI.U32 R14, R9.reuse, R4, RZ ;  /* 0x00000004090e7227 */ /* 0x040fe600078e00ff */
[----:B------:R-:W-:Y:S01]  /*3c60*/  ISETP.GE.AND P0, PT, R9, R10, PT ;  /* 0x0000000a0900720c */ /* 0x000fe20003f06270 */
[C---:B------:R-:W-:Y:S01]  /*3c70*/  IMAD R12, R72.reuse, R11, RZ ;  /* 0x0000000b480c7224 */ /* 0x040fe200078e02ff */
[-C--:B------:R-:W-:Y:S04]  /*3c80*/  SHF.R.U32.HI R14, RZ, R5.reuse, R14 ;  /* 0x00000005ff0e7219 */ /* 0x080fe8000001160e */
[----:B------:R-:W-:Y:S02]  /*3c90*/  ISETP.GE.OR P0, PT, R3, R12, P0 ;  /* 0x0000000c0300720c */ /* 0x000fe40000706670 */
[----:B------:R-:W-:Y:S05]  /*3ca0*/  SEL R15, R9, R14, !P2 ;  /* 0x0000000e090f7207 */ /* 0x000fea0005000000 */
[----:B------:R-:W-:Y:S04]  /*3cb0*/  IMAD.MOV R14, RZ, RZ, -R15 ;  /* 0x000000ffff0e7224 */ /* 0x000fe800078e0a0f */
[----:B------:R-:W-:Y:S02]  /*3cc0*/  IMAD R14, R72, R14, R9 ;  /* 0x0000000e480e7224 */ /* 0x000fe400078e0209 */
[C---:B------:R-:W-:Y:S05]  /*3cd0*/  @!P0 IMAD.HI.U32 R10, R3.reuse, R4, RZ ;  /* 0x00000004030a8227 */ /* 0x040fea00078e00ff */
[----:B------:R-:W-:Y:S04]  /*3ce0*/  @!P0 SHF.R.U32.HI R10, RZ, R5, R10 ;  /* 0x00000005ff0a8219 */ /* 0x000fe8000001160a */
[----:B------:R-:W-:Y:S01]  /*3cf0*/  @!P0 SEL R0, R3, R10, !P2 ;  /* 0x0000000a03008207 */ /* 0x000fe20005000000 */
[----:B------:R-:W-:Y:S03]  /*3d00*/  IMAD.MOV R10, RZ, RZ, -R3 ;  /* 0x000000ffff0a7224 */ /* 0x000fe600078e0a03 */
[----:B------:R-:W-:Y:S01]  /*3d10*/  @!P0 IADD3 R15, PT, PT, R15, -R0, RZ ;  /* 0x800000000f0f8210 */ /* 0x000fe20007ffe0ff */
[----:B------:R-:W-:Y:S01]  /*3d20*/  @!P0 IMAD R0, R11, R14, R0 ;  /* 0x0000000e0b008224 */ /* 0x000fe200078e0200 */
[----:B------:R-:W-:Y:S01]  /*3d30*/  IADD3 R11, PT, PT, -R9, RZ, RZ ;  /* 0x000000ff090b7210 */ /* 0x000fe20007ffe1ff */
[----:B------:R-:W-:Y:S02]  /*3d40*/  IMAD R13, R2, R10, R13 ;  /* 0x0000000a020d7224 */ /* 0x000fe400078e020d */
[----:B------:R-:W-:Y:S02]  /*3d50*/  @!P0 IMAD R9, R15, R72, R3 ;  /* 0x000000480f098224 */ /* 0x000fe400078e0203 */
[----:B------:R-:W-:Y:S02]  /*3d60*/  @!P0 IMAD.MOV.U32 R3, RZ, RZ, R0 ;  /* 0x000000ffff038224 */ /* 0x000fe400078e0000 */
[----:B------:R-:W-:Y:S02]  /*3d70*/  IMAD R8, R6, R11, R8 ;  /* 0x0000000b06087224 */ /* 0x000fe400078e0208 */
[----:B------:R-:W-:Y:S02]  /*3d80*/  IMAD R13, R3, R2, R13 ;  /* 0x00000002030d7224 */ /* 0x000fe400078e020d */
[----:B------:R-:W-:Y:S02]  /*3d90*/  IMAD R8, R9, R6, R8 ;  /* 0x0000000609087224 */ /* 0x000fe400078e0208 */
.L_x_68:
[----:B------:R-:W-:Y:S05]  /*3da0*/  BRA.U UP1, `(.L_x_69) ;  /* 0x0000000101107547 */ /* 0x000fea000b800000 */
[----:B------:R-:W-:Y:S04]  /*3db0*/  MOV R0, UR6 ;  /* 0x0000000600007c02 */ /* 0x000fe80008000f00 */
[----:B------:R-:W-:Y:S04]  /*3dc0*/  SHF.L.U32 R3, R0, 0x1f, RZ ;  /* 0x0000001f00037819 */ /* 0x000fe800000006ff */
[----:B------:R-:W2:Y:S02]  /*3dd0*/  SYNCS.PHASECHK.TRANS64.TRYWAIT P0, [UR7+0x98], R3 ;  /* 0x00009803ff0075a7 */ /* 0x000ea40008001107 */
[----:B--2---:R-:W-:Y:S05]  /*3de0*/  @!P0 BRA `(.L_x_70) ;  /* 0x00000074002c8947 */ /* 0x004fea0003800000 */
.L_x_69:
[----:B------:R-:W-:Y:S02]  /*3df0*/  R2UR UR35, R21 ;  /* 0x00000000152372ca */ /* 0x000fe400000e0000 */
[----:B------:R-:W-:Y:S02]  /*3e00*/  R2UR UR34, R20 ;  /* 0x00000000142272ca */ /* 0x000fe400000e0000 */
[----:B------:R-:W-:Y:S02]  /*3e10*/  ISETP.NE.U32.AND P2, PT, RZ, UR4, PT ;  /* 0x00000004ff007c0c */ /* 0x000fe4000bf45070 */
[----:B------:R-:W-:Y:S02]  /*3e20*/  SHF.L.U32 R12, R31, 0x1f, RZ ;  /* 0x0000001f1f0c7819 */ /* 0x000fe400000006ff */
[----:B------:R-:W-:Y:S05]  /*3e30*/  ISETP.NE.AND.EX P2, PT, RZ, UR5, PT, P2 ;  /* 0x00000005ff007c0c */ /* 0x000fea000bf45320 */
[----:B------:R-:W-:Y:S02]  /*3e40*/  USHF.L.U32 UR35, UR35, 0x7, URZ ;  /* 0x0000000723237899 */ /* 0x000fe400080006ff */
[----:B------:R-:W-:Y:S01]  /*3e50*/  USHF.L.U32 UR34, UR34, 0x8, URZ ;  /* 0x0000000822227899 */ /* 0x000fe200080006ff */
[----:B------:R-:W-:Y:S11]  /*3e60*/  BRA.U !UP3, `(.L_x_71) ;  /* 0x000000010b347547 */ /* 0x000ff6000b800000 */
[----:B------:R-:W-:Y:S01]  /*3e70*/  UPLOP3.LUT UP0, UPT, UPT, UPT, UP2, 0x80, 0x8 ;  /* 0x000000000008789c */ /* 0x000fe20003f0f020 */
[----:B--2---:R-:W-:Y:S02]  /*3e80*/  HFMA2 R0, -RZ, RZ, 0, 5.9604644775390625e-08 ;  /* 0x00000001ff007431 */ /* 0x004fe400000001ff */
[----:B------:R-:W-:Y:S03]  /*3e90*/  IMAD.MOV.U32 R155, RZ, RZ, 0x1 ;  /* 0x00000001ff9b7424 */ /* 0x000fe600078e00ff */
[----:B------:R-:W-:Y:S05]  /*3ea0*/  PLOP3.LUT P0, PT, PT, PT, UP0, 0x80, 0x8 ;  /* 0x000000000008781c */ /* 0x000fea0003f0f008 */
[----:B------:R-:W2:Y:S01]  /*3eb0*/  @UP0 LDCU.64 UR10, c[0x0][0x888] ;  /* 0x00011100ff0a07ac */ /* 0x000ea20008000a00 */
[----:B------:R-:W-:Y:S07]  /*3ec0*/  @UP0 UIMAD UR8, UR36, UR4, URZ ;  /* 0x00000004240802a4 */ /* 0x000fee000f8e02ff */
[----:B------:R-:W-:Y:S01]  /*3ed0*/  @!P0 PRMT R155, R0, 0x7610, R155 ;  /* 0x00007610009b8816 */ /* 0x000fe2000000009b */
[----:B--2---:R-:W-:Y:S03]  /*3ee0*/  @UP0 UIMAD.WIDE UR10, UR8, 0x4, UR10 ;  /* 0x00000004080a08a5 */ /* 0x004fe6000f8e020a */
[----:B------:R-:W2:Y:S03]  /*3ef0*/  @!UP0 LDCU UR8, c[0x0][0x880] ;  /* 0x00011000ff0887ac */ /* 0x000ea60008000800 */
[----:B------:R-:W-:Y:S01]  /*3f00*/  IMAD.U32 R10, RZ, RZ, UR10 ;  /* 0x0000000aff0a7e24 */ /* 0x000fe2000f8e00ff */
[----:B------:R-:W-:Y:S05]  /*3f10*/  MOV R11, UR11 ;  /* 0x0000000b000b7c02 */ /* 0x000fea0008000f00 */
[----:B-----5:R3:W5:Y:S02]  /*3f20*/  @P0 LDG.E R81, desc[UR46][R10.64] ;  /* 0x0000002e0a510981 */ /* 0x020764000c1e1900 */
[----:B--23--:R-:W-:Y:S07]  /*3f30*/  @!P0 IMAD.U32 R81, RZ, RZ, UR8 ;  /* 0x00000008ff518e24 */ /* 0x00cfee000f8e00ff */
.L_x_71:
[----:B-----5:R-:W-:Y:S01]  /*3f40*/  @!P2 FSETP.EQ.AND P0, PT, R81, RZ, PT ;  /* 0x000000ff5100a20b */ /* 0x020fe20003f02000 */
[----:B------:R-:W-:Y:S01]  /*3f50*/  @!UPT UIADD3 URZ, UPT, UPT, URZ, URZ, URZ ;  /* 0x000000fffffff290 */ /* 0x000fe2000fffe0ff */
[----:B------:R-:W-:Y:S11]  /*3f60*/  @!P2 BRA `(.L_x_72) ;  /* 0x000000000014a947 */ /* 0x000ff60003800000 */
[----:B------:R-:W-:Y:S02]  /*3f70*/  LOP3.LUT P2, RZ, R155, 0xff, RZ, 0xc0, !PT ;  /* 0x000000ff9bff7812 */ /* 0x000fe4000784c0ff */
[----:B------:R-:W-:Y:S04]  /*3f80*/  PLOP3.LUT P0, PT, PT, PT, UP0, 0x80, 0x8 ;  /* 0x000000000008781c */ /* 0x000fe80003f0f008 */
[----:B------:R-:W-:Y:S07]  /*3f90*/  PLOP3.LUT P0, PT, P0, PT, PT, 0x8, 0x80 ;  /* 0x000000000080781c */ /* 0x000fee000070e170 */
[----:B------:R-:W-:Y:S11]  /*3fa0*/  @P2 FSETP.EQ.AND P0, PT, R81, RZ, PT ;  /* 0x000000ff5100220b */ /* 0x000ff60003f02000 */
[----:B------:R-:W-:Y:S02]  /*3fb0*/  @!UPT UIADD3 URZ, UPT, UPT, URZ, URZ, URZ ;  /* 0x000000fffffff290 */ /* 0x000fe4000fffe0ff */
.L_x_72:
[----:B------:R-:W3:Y:S01]  /*3fc0*/  SYNCS.PHASECHK.TRANS64.TRYWAIT P2, [UR7+0x70], R12 ;  /* 0x0000700cff0075a7 */ /* 0x000ee20008041107 */
[----:B------:R-:W-:Y:S04]  /*3fd0*/  ELECT P4, URZ, PT ;  /* 0x0000000000ff782f */ /* 0x000fe80003880000 */
[----:B------:R-:W-:Y:S11]  /*3fe0*/  PLOP3.LUT P4, PT, P0, P4, PT, 0xf2, 0x2f ;  /* 0x00000000002f781c */ /* 0x000ff60000789e72 */
[----:B------:R-:W-:Y:S02]  /*3ff0*/  @!UPT UIADD3 URZ, UPT, UPT, URZ, URZ, URZ ;  /* 0x000000fffffff290 */ /* 0x000fe4000fffe0ff */
[----:B-1----:R-:W-:Y:S05]  /*4000*/  @!P4 IADD3 R9, P0, PT, R32, 0x580, RZ ;  /* 0x000005802009c810 */ /* 0x002fea0007f1e0ff */
[----:B--2---:R-:W-:Y:S01]  /*4010*/  @!P4 IMAD.X R0, RZ, RZ, R33, P0 ;  /* 0x000000ffff00c224 */ /* 0x004fe200000e0621 */
[----:B---3--:R-:W-:Y:S07]  /*4020*/  @!P2 BRA `(.L_x_73) ;  /* 0x0000007000b4a947 */ /* 0x008fee0003800000 */
.L_x_158:
[----:B------:R-:W-:Y:S01]  /*4030*/  @!P4 R2UR UR8, R0 ;  /* 0x000000000008c2ca */ /* 0x000fe200000e0000 */
[----:B------:R-:W-:Y:S01]  /*4040*/  VOTEU.ALL UP1, P4 ;  /* 0x0000000000ff7886 */ /* 0x000fe20002020000 */
[----:B------:R-:W-:Y:S01]  /*4050*/  @!P4 R2UR UR9, R9 ;  /* 0x000000000909c2ca */ /* 0x000fe200000e0000 */
[----:B------:R-:W-:Y:S01]  /*4060*/  @!P4 IMAD.MOV.U32 R0, RZ, RZ, 0x4000 ;  /* 0x00004000ff00c424 */ /* 0x000fe200078e00ff */
[----:B------:R-:W-:Y:S01]  /*4070*/  UMOV UR10, 0x0 ;  /* 0x00000000000a7882 */ /* 0x000fe20000000000 */
[----:B------:R-:W-:Y:S01]  /*4080*/  UMOV UR11, 0x10000000 ;  /* 0x10000000000b7882 */ /* 0x000fe20000000000 */
[----:B------:R-:W-:Y:S01]  /*4090*/  @!UP1 UIADD3 UR32, UPT, UPT, UR7, 0x400, URZ ;  /* 0x0000040007209890 */ /* 0x000fe2000fffe0ff */
[----:B------:R-:W-:Y:S01]  /*40a0*/  @!P4 IADD3 R9, P0, PT, R32, 0x580, RZ ;  /* 0x000005802009c810 */ /* 0x000fe20007f1e0ff */
[----:B------:R-:W-:Y:S05]  /*40b0*/  VOTEU.ALL UP1, P4 ;  /* 0x0000000000ff7886 */ /* 0x000fea0002020000 */
[----:B------:R-:W-:Y:S01]  /*40c0*/  IMAD.U32 R11, RZ, RZ, UR8 ;  /* 0x00000008ff0b7e24 */ /* 0x000fe2000f8e00ff */
[----:B------:R-:W-:Y:S01]  /*40d0*/  UPRMT UR8, UR37, 0x654, UR33 ;  /* 0x0000065425087896 */ /* 0x000fe20008000021 */
[----:B------:R-:W-:Y:S03]  /*40e0*/  IMAD.U32 R10, RZ, RZ, UR9 ;  /* 0x00000009ff0a7e24 */ /* 0x000fe6000f8e00ff */
[----:B------:R-:W-:Y:S02]  /*40f0*/  @!P4 R2UR UR15, R11 ;  /* 0x000000000b0fc2ca */ /* 0x000fe400000e0000 */
[----:B------:R-:W-:Y:S11]  /*4100*/  @!P4 R2UR UR14, R10 ;  /* 0x000000000a0ec2ca */ /* 0x000ff600000e0000 */
[----:B------:R-:W-:Y:S02]  /*4110*/  @!UPT UIADD3 URZ, UPT, UPT, URZ, URZ, URZ ;  /* 0x000000fffffff290 */ /* 0x000fe4000fffe0ff */
[----:B------:R2:W-:Y:S01]  /*4120*/  @!UP1 UTMALDG.3D [UR32], [UR14], desc[UR10] ;  /* 0x00000a200e0095b4 */ /* 0x0005e20008011000 */
[----:B------:R3:W-:Y:S01]  /*4130*/  @!P4 SYNCS.ARRIVE.TRANS64.RED.A0TR RZ, [UR7+0x50], R0 ;  /* 0x00005000ffffc9a7 */ /* 0x0007e20008300407 */
[----:B------:R-:W-:Y:S01]  /*4140*/  SYNCS.ARRIVE.TRANS64.RED.A1T0 RZ, [UR8], RZ ;  /* 0x000000ffffff79a7 */ /* 0x000fe20008100408 */
[----:B---3--:R-:W-:Y:S01]  /*4150*/  @!P4 IMAD.X R0, RZ, RZ, R33, P0 ;  /* 0x000000ffff00c224 */ /* 0x008fe200000e0621 */
[----:B------:R-:W3:Y:S02]  /*4160*/  SYNCS.PHASECHK.TRANS64.TRYWAIT P2, [UR7+0x78], R12 ;  /* 0x0000780cff0075a7 */ /* 0x000ee40008041107 */
[----:B--23--:R-:W-:Y:S05]  /*4170*/  @!P2 BRA `(.L_x_74) ;  /* 0x000000700078a947 */ /* 0x00cfea0003800000 */
.L_x_160:
        /* <DEDUP_REMOVED lines=8> */
[----:B------:R-:W-:Y:S01]  /*4200*/  @!UP1 UIADD3 UR24, UPT, UPT, UR7, 0x4400, URZ ;  /* 0x0000440007189890 */ /* 0x000fe2000fffe0ff */
[----:B------:R-:W-:Y:S01]  /*4210*/  VOTEU.ALL UP1, P4 ;  /* 0x0000000000ff7886 */ /* 0x000fe20002020000 */
[----:B------:R-:W-:Y:S01]  /*4220*/  UMOV UR27, UR35 ;  /* 0x00000023001b7c82 */ /* 0x000fe20008000000 */
[----:B------:R-:W-:Y:S02]  /*4230*/  UMOV UR28, UR36 ;  /* 0x00000024001c7c82 */ /* 0x000fe40008000000 */
[----:B------:R-:W-:Y:S01]  /*4240*/  IMAD.U32 R11, RZ, RZ, UR8 ;  /* 0x00000008ff0b7e24 */ /* 0x000fe2000f8e00ff */
[----:B------:R-:W-:Y:S01]  /*4250*/  UPRMT UR8, UR37, 0x654, UR25 ;  /* 0x0000065425087896 */ /* 0x000fe20008000019 */
[----:B------:R-:W-:Y:S02]  /*4260*/  IMAD.U32 R10, RZ, RZ, UR9 ;  /* 0x00000009ff0a7e24 */ /* 0x000fe4000f8e00ff */
[----:B------:R-:W-:Y:S01]  /*4270*/  @!P4 IMAD.X R20, RZ, RZ, R33, P0 ;  /* 0x000000ffff14c224 */ /* 0x000fe200000e0621 */
[----:B------:R-:W-:Y:S02]  /*4280*/  @!P4 R2UR UR15, R11 ;  /* 0x000000000b0fc2ca */ /* 0x000fe400000e0000 */
[----:B------:R-:W-:Y:S11]  /*4290*/  @!P4 R2UR UR14, R10 ;  /* 0x000000000a0ec2ca */ /* 0x000ff600000e0000 */
[----:B------:R-:W-:Y:S02]  /*42a0*/  @!UPT UIADD3 URZ, UPT, UPT, URZ, URZ, URZ ;  /* 0x000000fffffff290 */ /* 0x000fe4000fffe0ff */
[----:B------:R2:W-:Y:S01]  /*42b0*/  @!UP1 UTMALDG.3D [UR24], [UR14], desc[UR10] ;  /* 0x00000a180e0095b4 */ /* 0x0005e20008011000 */
[----:B------:R2:W-:Y:S01]  /*42c0*/  @!P4 SYNCS.ARRIVE.TRANS64.RED.A0TR RZ, [UR7+0x58], R0 ;  /* 0x00005800ffffc9a7 */ /* 0x0005e20008300407 */
[----:B------:R-:W-:Y:S01]  /*42d0*/  SYNCS.ARRIVE.TRANS64.RED.A1T0 RZ, [UR8], RZ ;  /* 0x000000ffffff79a7 */ /* 0x000fe20008100408 */
[----:B------:R-:W3:Y:S02]  /*42e0*/  SYNCS.PHASECHK.TRANS64.TRYWAIT P2, [UR7+0x80], R12 ;  /* 0x0000800cff0075a7 */ /* 0x000ee40008041107 */
[----:B--23--:R-:W-:Y:S05]  /*42f0*/  @!P2 BRA `(.L_x_75) ;  /* 0x000000700030a947 */ /* 0x00cfea0003800000 */
.L_x_162:
[----:B------:R-:W2:Y:S01]  /*4300*/  LDC.64 R14, c[0x0][0xb10] ;  /* 0x0002c400ff0e7b82 */ /* 0x000ea20000000a00 */
[----:B------:R-:W-:Y:S01]  /*4310*/  @!P4 R2UR UR8, R20 ;  /* 0x000000001408c2ca */ /* 0x000fe200000e0000 */
[----:B------:R-:W-:Y:S01]  /*4320*/  VOTEU.ALL UP1, P4 ;  /* 0x0000000000ff7886 */ /* 0x000fe20002020000 */
[----:B------:R-:W-:Y:S01]  /*4330*/  @!P4 R2UR UR9, R21 ;  /* 0x000000001509c2ca */ /* 0x000fe200000e0000 */
[----:B------:R-:W-:Y:S01]  /*4340*/  UMOV UR10, 0x0 ;  /* 0x00000000000a7882 */ /* 0x000fe20000000000 */
[----:B------:R-:W-:Y:S03]  /*4350*/  UMOV UR11, 0x10000000 ;  /* 0x10000000000b7882 */ /* 0x000fe60000000000 */
[----:B------:R-:W3:Y:S01]  /*4360*/  LDC.64 R10, c[0x0][0xb18] ;  /* 0x0002c600ff0a7b82 */ /* 0x000ee20000000a00 */
[----:B------:R-:W-:Y:S01]  /*4370*/  @!UP1 UIADD3 UR18, UPT, UPT, UR34, 0x80, URZ ;  /* 0x0000008022129890 */ /* 0x000fe2000fffe0ff */
[----:B------:R-:W-:Y:S01]  /*4380*/  @P3 SHF.R.U32.HI R28, RZ, 0x10, R25 ;  /* 0x00000010ff1c3819 */ /* 0x000fe20000011619 */
[----:B------:R-:W-:Y:S01]  /*4390*/  @!UP1 UIADD3 UR16, UPT, UPT, UR7, 0x8400, URZ ;  /* 0x0000840007109890 */ /* 0x000fe2000fffe0ff */
[----:B------:R-:W-:Y:S01]  /*43a0*/  VIADD R30, R30, 0x1 ;  /* 0x000000011e1e7836 */ /* 0x000fe20000000000 */
[----:B------:R-:W-:Y:S03]  /*43b0*/  VOTEU.ALL UP1, P4 ;  /* 0x0000000000ff7886 */ /* 0x000fe60002020000 */
[----:B------:R-:W5:Y:S01]  /*43c0*/  @!P1 LDC R0, c[0x0][0xb20] ;  /* 0x0002c800ff009b82 */ /* 0x000f620000000800 */
[----:B------:R-:W-:Y:S01]  /*43d0*/  UMOV UR19, UR35 ;  /* 0x0000002300137c82 */ /* 0x000fe20008000000 */
[----:B------:R-:W-:Y:S01]  /*43e0*/  IMAD.U32 R21, RZ, RZ, UR8 ;  /* 0x00000008ff157e24 */ /* 0x000fe2000f8e00ff */
[----:B------:R-:W-:Y:S05]  /*43f0*/  UMOV UR20, UR36 ;  /* 0x0000002400147c82 */ /* 0x000fea0008000000 */
[----:B-1----:R-:W1:Y:S01]  /*4400*/  @!P1 LDC R3, c[0x0][0xb0c] ;  /* 0x0002c300ff039b82 */ /* 0x002e620000000800 */
[----:B------:R-:W-:Y:S01]  /*4410*/  IMAD.U32 R20, RZ, RZ, UR9 ;  /* 0x00000009ff147e24 */ /* 0x000fe2000f8e00ff */
[----:B------:R-:W-:Y:S01]  /*4420*/  UPRMT UR8, UR37, 0x654, UR17 ;  /* 0x0000065425087896 */ /* 0x000fe20008000011 */
[----:B------:R-:W-:Y:S03]  /*4430*/  @!P4 R2UR UR15, R21 ;  /* 0x00000000150fc2ca */ /* 0x000fe600000e0000 */
[----:B------:R-:W-:Y:S01]  /*4440*/  @!P4 R2UR UR14, R20 ;  /* 0x00000000140ec2ca */ /* 0x000fe200000e0000 */
[----:B------:R-:W-:Y:S11]  /*4450*/  @!P4 IMAD.MOV.U32 R20, RZ, RZ, 0x4000 ;  /* 0x00004000ff14c424 */ /* 0x000ff600078e00ff */
[----:B------:R-:W-:Y:S01]  /*4460*/  @!UPT UIADD3 URZ, UPT, UPT, URZ, URZ, URZ ;  /* 0x000000fffffff290 */ /* 0x000fe2000fffe0ff */
[----:B------:R1:W-:Y:S01]  /*4470*/  @!UP1 UTMALDG.3D [UR16], [UR14], desc[UR10] ;  /* 0x00000a100e0095b4 */ /* 0x0003e20008011000 */
[----:B------:R1:W-:Y:S02]  /*4480*/  @!P4 SYNCS.ARRIVE.TRANS64.RED.A0TR RZ, [UR7+0x60], R20 ;  /* 0x00006014ffffc9a7 */ /* 0x0003e40008300407 */
[----:B-1----:R-:W-:Y:S01]  /*4490*/  @!P1 ISETP.NE.AND P2, PT, R3, 0x1, PT ;  /* 0x000000010300980c */ /* 0x002fe20003f45270 */
[C---:B--2---:R-:W-:Y:S01]  /*44a0*/  @!P1 IMAD.HI.U32 R14, R13.reuse, R14, RZ ;  /* 0x0000000e0d0e9227 */ /* 0x044fe200078e00ff */
[----:B---3--:R-:W-:Y:S03]  /*44b0*/  @!P1 ISETP.NE.AND P0, PT, R10, 0x1, PT ;  /* 0x000000010a00980c */ /* 0x008fe60003f05270 */
[C---:B------:R-:W-:Y:S01]  /*44c0*/  @!P1 IMAD.HI.U32 R11, R8.reuse, R11, RZ ;  /* 0x0000000b080b9227 */ /* 0x040fe200078e00ff */
[----:B------:R-:W-:Y:S04]  /*44d0*/  @!P1 SHF.R.U32.HI R14, RZ, R15, R14 ;  /* 0x0000000fff0e9219 */ /* 0x000fe8000001160e */
[----:B-----5:R-:W-:Y:S01]  /*44e0*/  @!P1 SHF.R.U32.HI R9, RZ, R0, R11 ;  /* 0x00000000ff099219 */ /* 0x020fe2000001160b */
[----:B------:R-:W-:Y:S01]  /*44f0*/  SYNCS.ARRIVE.TRANS64.RED.A1T0 RZ, [UR8], RZ ;  /* 0x000000ffffff79a7 */ /* 0x000fe20008100408 */
[----:B------:R-:W-:Y:S02]  /*4500*/  @!P1 SEL R14, R13, R14, !P2 ;  /* 0x0000000e0d0e9207 */ /* 0x000fe40005000000 */
[----:B------:R-:W-:Y:S01]  /*4510*/  @!P1 SEL R9, R8, R9, !P0 ;  /* 0x0000000908099207 */ /* 0x000fe20004000000 */
[----:B------:R-:W1:Y:S04]  /*4520*/  SYNCS.PHASECHK.TRANS64.TRYWAIT P5, [UR7+0x88], R12 ;  /* 0x0000880cff0075a7 */ /* 0x000e6800080a1107 */
[----:B------:R-:W-:Y:S02]  /*4530*/  @!P1 IMAD.IADD R0, R9, 0x1, -R14 ;  /* 0x0000000109009824 */ /* 0x000fe400078e0a0e */
[----:B------:R-:W-:Y:S02]  /*4540*/  @!P1 IMAD.IADD R9, R14, 0x1, -R9 ;  /* 0x000000010e099824 */ /* 0x000fe400078e0a09 */
[----:B------:R-:W-:Y:S02]  /*4550*/  @!P1 IMAD R13, R0, R3, R13 ;  /* 0x00000003000d9224 */ /* 0x000fe400078e020d */
[----:B------:R-:W-:Y:S01]  /*4560*/  @!P1 IMAD R8, R9, R10, R8 ;  /* 0x0000000a09089224 */ /* 0x000fe200078e0208 */
[----:B-1----:R-:W-:Y:S06]  /*4570*/  @!P5 BRA `(.L_x_76) ;  /* 0x0000006c00a8d947 */ /* 0x002fec0003800000 */
.L_x_164:
[----:B-1----:R-:W-:Y:S01]  /*4580*/  @!P4 IADD3 R3, P0, PT, R32, 0x580, RZ ;  /* 0x000005802003c810 */ /* 0x002fe20007f1e0ff */
[----:B------:R-:W-:Y:S01]  /*4590*/  VOTEU.ALL UP1, P4 ;  /* 0x0000000000ff7886 */ /* 0x000fe20002020000 */
[----:B------:R-:W-:Y:S01]  /*45a0*/  UMOV UR18, 0x0 ;  /* 0x0000000000127882 */ /* 0x000fe20000000000 */
[----:B------:R-:W-:Y:S01]  /*45b0*/  UMOV UR19, 0x10000000 ;  /* 0x1000000000137882 */ /* 0x000fe20000000000 */
[----:B------:R-:W-:Y:S01]  /*45c0*/  @!P4 R2UR UR9, R3 ;  /* 0x000000000309c2ca */ /* 0x000fe200000e0000 */
[----:B------:R-:W-:Y:S01]  /*45d0*/  @!P4 IMAD.X R0, RZ, RZ, R33, P0 ;  /* 0x000000ffff00c224 */ /* 0x000fe200000e0621 */
[----:B------:R-:W-:Y:S01]  /*45e0*/  @!UP1 UIADD3 UR10, UPT, UPT, UR34, 0xc0, URZ ;  /* 0x000000c0220a9890 */ /* 0x000fe2000fffe0ff */
[----:B------:R-:W-:Y:S01]  /*45f0*/  ISETP.NE.AND P0, PT, R30, 0x2, PT ;  /* 0x000000021e00780c */ /* 0x000fe20003f05270 */
[----:B------:R-:W-:Y:S01]  /*4600*/  UMOV UR11, UR35 ;  /* 0x00000023000b7c82 */ /* 0x000fe20008000000 */
[----:B------:R-:W-:Y:S01]  /*4610*/  UMOV UR12, UR36 ;  /* 0x00000024000c7c82 */ /* 0x000fe20008000000 */
[----:B------:R-:W-:Y:S01]  /*4620*/  @!P4 R2UR UR8, R0 ;  /* 0x000000000008c2ca */ /* 0x000fe200000e0000 */
[----:B------:R-:W-:Y:S01]  /*4630*/  IMAD.IADD R20, R8, 0x1, R154 ;  /* 0x0000000108147824 */ /* 0x000fe200078e029a */
[----:B------:R-:W-:Y:S01]  /*4640*/  @P3 R2UR UR36, R28 ;  /* 0x000000001c2432ca */ /* 0x000fe200000e0000 */
[----:B------:R-:W-:Y:S01]  /*4650*/  IMAD.IADD R21, R13, 0x1, R156 ;  /* 0x000000010d157824 */ /* 0x000fe200078e029c */
[----:B------:R-:W-:Y:S02]  /*4660*/  SEL R0, RZ, 0x1, P0 ;  /* 0x00000001ff007807 */ /* 0x000fe40000000000 */
[----:B------:R-:W-:Y:S01]  /*4670*/  LOP3.LUT R31, R31, 0x1, RZ, 0x3c, !PT ;  /* 0x000000011f1f7812 */ /* 0x000fe200078e3cff */
[----:B------:R-:W-:Y:S01]  /*4680*/  IMAD.U32 R10, RZ, RZ, UR9 ;  /* 0x00000009ff0a7e24 */ /* 0x000fe2000f8e00ff */
[----:B------:R-:W-:Y:S01]  /*4690*/  @!UP1 UIADD3 UR9, UPT, UPT, UR7, 0x68, URZ ;  /* 0x0000006807099890 */ /* 0x000fe2000fffe0ff */
[----:B------:R-:W-:Y:S02]  /*46a0*/  LOP3.LUT R29, R29, R0, RZ, 0x3c, !PT ;  /* 0x000000001d1d7212 */ /* 0x000fe400078e3cff */
[----:B------:R-:W-:Y:S02]  /*46b0*/  SEL R30, R30, RZ, P0 ;  /* 0x000000ff1e1e7207 */ /* 0x000fe40000000000 */
[----:B------:R-:W-:Y:S01]  /*46c0*/  IMAD.U32 R11, RZ, RZ, UR8 ;  /* 0x00000008ff0b7e24 */ /* 0x000fe2000f8e00ff */
[----:B------:R-:W-:Y:S01]  /*46d0*/  @!P4 R2UR UR14, R10 ;  /* 0x000000000a0ec2ca */ /* 0x000fe200000e0000 */
[----:B------:R-:W-:Y:S01]  /*46e0*/  @!UP1 UIADD3 UR8, UPT, UPT, UR7, 0xc400, URZ ;  /* 0x0000c40007089890 */ /* 0x000fe2000fffe0ff */
[----:B------:R-:W-:Y:S02]  /*46f0*/  VOTEU.ALL UP1, P4 ;  /* 0x0000000000ff7886 */ /* 0x000fe40002020000 */
[----:B------:R-:W-:Y:S11]  /*4700*/  @!P4 R2UR UR15, R11 ;  /* 0x000000000b0fc2ca */ /* 0x000ff600000e0000 */
[----:B------:R-:W-:Y:S02]  /*4710*/  @!UPT UIADD3 URZ, UPT, UPT, URZ, URZ, URZ ;  /* 0x000000fffffff290 */ /* 0x000fe4000fffe0ff */
[----:B------:R2:W-:Y:S01]  /*4720*/  @!UP1 UTMALDG.3D [UR8], [UR14], desc[UR18] ;  /* 0x000012080e0095b4 */ /* 0x0005e20008011000 */
[----:B------:R2:W-:Y:S01]  /*4730*/  @!P4 SYNCS.ARRIVE.TRANS64.RED.A0TR RZ, [UR7+0x68], R23 ;  /* 0x00006817ffffc9a7 */ /* 0x0005e20008300407 */
[----:B------:R-:W-:Y:S01]  /*4740*/  UPLOP3.LUT UP1, UPT, UPT, UPT, UPT, 0x80, 0x8 ;  /* 0x000000000008789c */ /* 0x000fe20003f2f070 */
[----:B------:R-:W-:Y:S01]  /*4750*/  SYNCS.ARRIVE.TRANS64.RED.A1T0 RZ, [UR13], RZ ;  /* 0x000000ffffff79a7 */ /* 0x000fe2000810040d */
[----:B------:R-:W-:Y:S09]  /*4760*/  @P3 BRA `(.L_x_77) ;  /* 0xfffffff000943947 */ /* 0x000ff2000383ffff */
[----:B------:R-:W-:-:S04]  /*4770*/  SHF.L.U32 R3, R31, 0x1f, RZ ;  /* 0x0000001f1f037819 */ /* 0x000fc800000006ff */
[----:B------:R-:W1:Y:S02]  /*4780*/  SYNCS.PHASECHK.TRANS64.TRYWAIT P0, [UR7+0x70], R3 ;  /* 0x00007003ff0075a7 */ /* 0x000e640008001107 */
[----:B-1----:R-:W-:Y:S05]  /*4790*/  @!P0 BRA `(.L_x_78) ;  /* 0x0000006c00388947 */ /* 0x002fea0003800000 */
.L_x_166:
[----:B------:R-:W3:Y:S02]  /*47a0*/  SYNCS.PHASECHK.TRANS64.TRYWAIT P0, [UR7+0x78], R3 ;  /* 0x00007803ff0075a7 */ /* 0x000ee40008001107 */
[----:B---3--:R-:W-:Y:S05]  /*47b0*/  @!P0 BRA `(.L_x_79) ;  /* 0x0000006c00488947 */ /* 0x008fea0003800000 */
.L_x_168:
[----:B------:R-:W3:Y:S02]  /*47c0*/  SYNCS.PHASECHK.TRANS64.TRYWAIT P0, [UR7+0x80], R3 ;  /* 0x00008003ff0075a7 */ /* 0x000ee40008001107 */
[----:B---3--:R-:W-:Y:S05]  /*47d0*/  @!P0 BRA `(.L_x_80) ;  /* 0x0000006c00588947 */ /* 0x008fea0003800000 */
.L_x_170:
[----:B-1----:R-:W-:-:S07]  /*47e0*/  MOV R0, UR7 ;  /* 0x0000000700007c02 */ /* 0x002fce0008000f00 */
.L_x_81:
[----:B-1----:R-:W-:-:S04]  /*47f0*/  SHF.L.U32 R3, R31, 0x1f, RZ ;  /* 0x0000001f1f037819 */ /* 0x002fc800000006ff */
[----:B------:R1:W3:Y:S03]  /*4800*/  SYNCS.PHASECHK.TRANS64.TRYWAIT P0, [R0+URZ+0x88], R3 ;  /* 0x00008803000075a7 */ /* 0x0002e600080011ff */
[----:B---3--:R-:W-:Y:S05]  /*4810*/  @!P0 NANOSLEEP.SYNCS 0x989680 ;  /* 0x009896800000895d */ /* 0x008fea0003900000 */
[----:B------:R-:W3:Y:S02]  /*4820*/  @!P0 SYNCS.PHASECHK.TRANS64 P0, [R0+URZ+0x88], R3 ;  /* 0x00008803000085a7 */ /* 0x000ee400080010ff */
[----:B--23--:R-:W-:Y:S05]  /*4830*/  @P0 EXIT ;  /* 0x000000000000094d */ /* 0x00cfea0003800000 */
[----:B------:R-:W-:Y:S05]  /*4840*/  BRA `(.L_x_81) ;  /* 0xfffffffc00e87947 */ /* 0x000fea000383ffff */
.L_x_66:
[----:B------:R-:W-:-:S06]  /*4850*/  UISETP.GE.AND UP1, UPT, UR8, 0x4, UPT ;  /* 0x000000040800788c */ /* 0x000fcc000bf26270 */
[----:B------:R-:W-:-:S13]  /*4860*/  PLOP3.LUT P0, PT, PT, PT, UP1, 0x80, 0x8 ;  /* 0x000000000008781c */ /* 0x000fda0003f0f018 */
[----:B------:R-:W-:Y:S05]  /*4870*/  @!P0 EXIT ;  /* 0x000000000000894d */ /* 0x000fea0003800000 */
[----:B------:R-:W-:Y:S01]  /*4880*/  BAR.SYNC.DEFER_BLOCKING 0x6, 0xa0 ;  /* 0x0182800000007b1d */ /* 0x000fe20000010000 */
[C---:B------:R-:W-:Y:S01]  /*4890*/  IMAD.SHL.U32 R3, R170.reuse, 0x40, RZ ;  /* 0x00000040aa037824 */ /* 0x040fe200078e00ff */
[C---:B------:R-:W-:Y:S01]  /*48a0*/  LOP3.LUT R161, R170.reuse, 0x1, RZ, 0xc0, !PT ;  /* 0x00000001aaa17812 */ /* 0x040fe200078ec0ff */
[C---:B------:R-:W-:Y:S02]  /*48b0*/  IMAD.U32 R79, R170.reuse, 0x10000, RZ ;  /* 0x00010000aa4f7824 */ /* 0x040fe400078e00ff */
[----:B------:R-:W-:Y:S02]  /*48c0*/  HFMA2 R167, -RZ, RZ, 0, 5.9604644775390625e-08 ;  /* 0x00000001ffa77431 */ /* 0x000fe400000001ff */
[C---:B------:R-:W-:Y:S01]  /*48d0*/  IMAD.SHL.U32 R160, R170.reuse, 0x8, RZ ;  /* 0x00000008aaa07824 */ /* 0x040fe200078e00ff */
[----:B------:R-:W-:Y:S01]  /*48e0*/  UMOV UR48, 0x400 ;  /* 0x0000040000307882 */ /* 0x000fe20000000000 */
[----:B------:R-:W1:Y:S01]  /*48f0*/  LDC R159, c[0x0][0x370] ;  /* 0x0000dc00ff9f7b82 */ /* 0x000e620000000800 */
[----:B------:R-:W-:Y:S01]  /*4900*/  ULEA UR48, UR37, UR48, 0x18 ;  /* 0x0000003025307291 */ /* 0x000fe2000f8ec0ff */
[----:B------:R-:W-:Y:S01]  /*4910*/  ISETP.NE.U32.AND P0, PT, R161, 0x1, PT ;  /* 0x00000001a100780c */ /* 0x000fe20003f05070 */
[----:B------:R-:W-:Y:S01]  /*4920*/  IMAD.MOV.U32 R169, RZ, RZ, 0x2 ;  /* 0x00000002ffa97424 */ /* 0x000fe200078e00ff */
[----:B------:R-:W-:Y:S01]  /*4930*/  LOP3.LUT R5, R3, 0x1c0, RZ, 0xc0, !PT ;  /* 0x000001c003057812 */ /* 0x000fe200078ec0ff */
[----:B------:R-:W-:Y:S01]  /*4940*/  UIADD3 UR4, UPT, UPT, UR48, 0x400, URZ ;  /* 0x0000040030047890 */ /* 0x000fe2000fffe0ff */
[----:B------:R-:W-:Y:S01]  /*4950*/  LOP3.LUT R79, R79, 0x600000, RZ, 0xc0, !PT ;  /* 0x006000004f4f7812 */ /* 0x000fe200078ec0ff */
[----:B------:R-:W-:Y:S01]  /*4960*/  IMAD.MOV.U32 R168, RZ, RZ, 0x4 ;  /* 0x00000004ffa87424 */ /* 0x000fe200078e00ff */
[----:B------:R-:W2:Y:S01]  /*4970*/  LDC R74, c[0x0][0xb0c] ;  /* 0x0002c300ff4a7b82 */ /* 0x000ea20000000800 */
[----:B------:R-:W-:Y:S01]  /*4980*/  R2P PR, R170, 0x6 ;  /* 0x00000006aa007804 */ /* 0x000fe20000000000 */
[----:B------:R-:W-:Y:S01]  /*4990*/  IMAD.MOV.U32 R76, RZ, RZ, RZ ;  /* 0x000000ffff4c7224 */ /* 0x000fe200078e00ff */
[----:B------:R-:W-:Y:S01]  /*49a0*/  LOP3.LUT R160, R5, 0x38, R160, 0xf8, !PT ;  /* 0x0000003805a07812 */ /* 0x000fe200078ef8a0 */
[----:B------:R-:W-:Y:S01]  /*49b0*/  IMAD.MOV.U32 R166, RZ, RZ, RZ ;  /* 0x000000ffffa67224 */ /* 0x000fe200078e00ff */
[----:B------:R-:W-:Y:S01]  /*49c0*/  P2R R2, PR, RZ, 0x1 ;  /* 0x00000001ff027803 */ /* 0x000fe20000000000 */
[----:B------:R-:W-:Y:S01]  /*49d0*/  IMAD.MOV.U32 R173, RZ, RZ, RZ ;  /* 0x000000ffffad7224 */ /* 0x000fe200078e00ff */
[----:B------:R-:W-:Y:S01]  /*49e0*/  LOP3.LUT R160, R160, 0x1e00, R3, 0xf8, !PT ;  /* 0x00001e00a0a07812 */ /* 0x000fe200078ef803 */
[----:B------:R-:W4:Y:S01]  /*49f0*/  LDC R157, c[0x0][0xb20] ;  /* 0x0002c800ff9d7b82 */ /* 0x000f220000000800 */
[----:B------:R-:W3:Y:S01]  /*4a00*/  LDS R0, [UR48+0x130] ;  /* 0x00013030ff007984 */ /* 0x000ee20008000800 */
[----:B------:R-:W-:Y:S01]  /*4a10*/  LOP3.LUT R170, R170, 0x60, RZ, 0xc0, !PT ;  /* 0x00000060aaaa7812 */ /* 0x000fe200078ec0ff */
[----:B------:R-:W-:Y:S01]  /*4a20*/  IMAD.U32 R163, RZ, RZ, UR4 ;  /* 0x00000004ffa37e24 */ /* 0x000fe2000f8e00ff */
[----:B------:R-:W-:Y:S01]  /*4a30*/  MOV R165, RZ ;  /* 0x000000ff00a57202 */ /* 0x000fe20000000f00 */
[----:B------:R-:W1:Y:S01]  /*4a40*/  LDCU.64 UR52, c[0x0][0x348] ;  /* 0x00006900ff3477ac */ /* 0x000e620008000a00 */
[----:B------:R-:W-:-:S02]  /*4a50*/  SEL R169, R169, 0xfffffffe, !P1 ;  /* 0xfffffffea9a97807 */ /* 0x000fc40004800000 */
[----:B------:R-:W1:Y:S01]  /*4a60*/  LDC R73, c[0x0][0xb30] ;  /* 0x0002cc00ff497b82 */ /* 0x000e620000000800 */
[----:B------:R-:W-:Y:S01]  /*4a70*/  SEL R168, R168, 0xfffffffc, !P2 ;  /* 0xfffffffca8a87807 */ /* 0x000fe20005000000 */
[----:B------:R-:W1:Y:S01]  /*4a80*/  LDCU.64 UR38, c[0x0][0x888] ;  /* 0x00011100ff2677ac */ /* 0x000e620008000a00 */
[----:B------:R-:W1:Y:S05]  /*4a90*/  LDCU.64 UR44, c[0x0][0x890] ;  /* 0x00011200ff2c77ac */ /* 0x000e6a0008000a00 */
[----:B------:R-:W1:Y:S01]  /*4aa0*/  LDC.64 R152, c[0x0][0xb10] ;  /* 0x0002c400ff987b82 */ /* 0x000e620000000a00 */
[----:B------:R-:W-:Y:S01]  /*4ab0*/  UMOV UR49, URZ ;  /* 0x000000ff00317c82 */ /* 0x000fe20008000000 */
[----:B------:R-:W-:-:S06]  /*4ac0*/  UMOV UR51, URZ ;  /* 0x000000ff00337c82 */ /* 0x000fcc0008000000 */
[----:B------:R-:W1:Y:S08]  /*4ad0*/  LDC.64 R70, c[0x0][0xb18] ;  /* 0x0002c600ff467b82 */ /* 0x000e700000000a00 */
[----:B------:R-:W1:Y:S08]  /*4ae0*/  LDC.64 R68, c[0x0][0xb28] ;  /* 0x0002ca00ff447b82 */ /* 0x000e700000000a00 */
[----:B------:R-:W1:Y:S01]  /*4af0*/  LDC.64 R150, c[0x0][0x8b0] ;  /* 0x00022c00ff967b82 */ /* 0x000e620000000a00 */
[----:B---3--:R-:W-:-:S07]  /*4b00*/  IMAD.IADD R79, R0, 0x1, R79 ;  /* 0x00000001004f7824 */ /* 0x008fce00078e024f */
[----:B------:R-:W3:Y:S08]  /*4b10*/  LDC.64 R148, c[0x0][0x8a8] ;  /* 0x00022a00ff947b82 */ /* 0x000ef00000000a00 */
[----:B--2-4-:R-:W1:Y:S02]  /*4b20*/  LDC R158, c[0x0][0x374] ;  /* 0x0000dd00ff9e7b82 */ /* 0x014e640000000800 */
.L_x_125:
[----:B------:R-:W-:Y:S02]  /*4b30*/  LEA R0, R173, UR48, 0x3 ;  /* 0x00000030ad007c11 */ /* 0x000fe4000f8e18ff */
[----:B------:R-:W-:Y:S02]  /*4b40*/  SHF.L.U32 R3, R165, 0x1f, RZ ;  /* 0x0000001fa5037819 */ /* 0x000fe400000006ff */
[----:B-1----:R-:W-:Y:S02]  /*4b50*/  LEA R16, R173, UR48, 0x4 ;  /* 0x00000030ad107c11 */ /* 0x002fe4000f8e20ff */
[----:B------:R-:W2:Y:S02]  /*4b60*/  SYNCS.PHASECHK.TRANS64.TRYWAIT P0, [R0+URZ+0xa0], R3 ;  /* 0x0000a003000075a7 */ /* 0x000ea400080011ff */
[----:B--23--:R-:W-:Y:S05]  /*4b70*/  @!P0 BRA `(.L_x_82) ;  /* 0x0000006800888947 */ /* 0x00cfea0003800000 */
.L_x_171:
[----:B------:R-:W4:Y:S01]  /*4b80*/  LDC.64 R12, c[0x0][0xb10] ;  /* 0x0002c400ff0c7b82 */ /* 0x000f220000000a00 */
[----:B------:R-:W3:Y:S01]  /*4b90*/  LDS.128 R16, [R16+0x110] ;  /* 0x0001100010107984 */ /* 0x000ee20000000c00 */
[----:B-1----:R-:W-:Y:S01]  /*4ba0*/  ISETP.NE.AND P1, PT, R73, 0x1, PT ;  /* 0x000000014900780c */ /* 0x002fe20003f25270 */
[----:B--2---:R-:W-:Y:S01]  /*4bb0*/  VIADD R0, R0, 0xb0 ;  /* 0x000000b000007836 */ /* 0x004fe20000000000 */
[----:B------:R-:W-:Y:S04]  /*4bc0*/  ISETP.GE.AND P0, PT, R72, 0x1, PT ;  /* 0x000000014800780c */ /* 0x000fe80003f06270 */
[----:B------:R-:W1:Y:S01]  /*4bd0*/  LDC.64 R10, c[0x0][0xb18] ;  /* 0x0002c600ff0a7b82 */ /* 0x000e620000000a00 */
[----:B------:R-:W-:Y:S01]  /*4be0*/  PRMT R0, RZ, 0x654, R0 ;  /* 0x00000654ff007816 */ /* 0x000fe20000000000 */
[----:B------:R-:W-:Y:S01]  /*4bf0*/  @!PT LDS RZ, [RZ] ;  /* 0x00000000fffff984 */ /* 0x000fe20000000800 */
[----:B------:R-:W-:Y:S01]  /*4c00*/  @!PT LDS RZ, [RZ] ;  /* 0x00000000fffff984 */ /* 0x000fe20000000800 */
[----:B------:R-:W-:Y:S01]  /*4c10*/  @!PT LDS RZ, [RZ] ;  /* 0x00000000fffff984 */ /* 0x000fe20000000800 */
[----:B------:R-:W-:Y:S01]  /*4c20*/  @!PT LDS RZ, [RZ] ;  /* 0x00000000fffff984 */ /* 0x000fe20000000800 */
[----:B------:R2:W-:Y:S06]  /*4c30*/  MEMBAR.ALL.CTA ;  /* 0x0000000000007992 */ /* 0x0005ec0000008000 */
[----:B--2---:R-:W2:Y:S01]  /*4c40*/  FENCE.VIEW.ASYNC.S ;  /* 0x00000000000073c6 */ /* 0x004ea20000000000 */
[----:B------:R-:W1:Y:S08]  /*4c50*/  @!P1 LDC R14, c[0x0][0xb20] ;  /* 0x0002c800ff0e9b82 */ /* 0x000e700000000800 */
[----:B------:R-:W1:Y:S01]  /*4c60*/  @!P1 LDC R9, c[0x0][0xb0c] ;  /* 0x0002c300ff099b82 */ /* 0x000e620000000800 */
[----:B--2---:R2:W-:Y:S01]  /*4c70*/  SYNCS.ARRIVE.TRANS64.RED.A1T0 RZ, [R0+URZ], RZ ;  /* 0x000000ff00ff79a7 */ /* 0x0045e200081004ff */
[----:B---3--:R-:W-:Y:S04]  /*4c80*/  LOP3.LUT P4, RZ, R18, 0x1, RZ, 0xc0, !PT ;  /* 0x0000000112ff7812 */ /* 0x008fe8000788c0ff */
[----:B------:R-:W-:Y:S09]  /*4c90*/  P2R R171, PR, RZ, 0x10 ;  /* 0x00000010ffab7803 */ /* 0x000ff20000000000 */
[----:B------:R-:W-:Y:S02]  /*4ca0*/  @P4 MOV R77, R16 ;  /* 0x00000010004d4202 */ /* 0x000fe40000000f00 */
[----:B------:R-:W-:Y:S01]  /*4cb0*/  @P4 LOP3.LUT R75, R17, 0xffff, RZ, 0xc0, !PT ;  /* 0x0000ffff114b4812 */ /* 0x000fe200078ec0ff */
[----:B--2-4-:R-:W-:Y:S06]  /*4cc0*/  @!P0 BRA `(.L_x_83) ;  /* 0x0000000000a48947 */ /* 0x014fec0003800000 */
[----:B------:R-:W-:Y:S01]  /*4cd0*/  IMAD.HI.U32 R24, R158, R71, RZ ;  /* 0x000000479e187227 */ /* 0x000fe200078e00ff */
[----:B------:R-:W-:Y:S02]  /*4ce0*/  ISETP.NE.AND P0, PT, R70, 0x1, PT ;  /* 0x000000014600780c */ /* 0x000fe40003f05270 */
[----:B------:R-:W-:Y:S01]  /*4cf0*/  ISETP.NE.AND P2, PT, R72, 0x1, PT ;  /* 0x000000014800780c */ /* 0x000fe20003f45270 */
[-C--:B------:R-:W-:Y:S01]  /*4d00*/  IMAD.HI.U32 R22, R159, R152.reuse, RZ ;  /* 0x000000989f167227 */ /* 0x080fe200078e00ff */
[----:B------:R-:W-:Y:S02]  /*4d10*/  SHF.R.U32.HI R23, RZ, R157, R24 ;  /* 0x0000009dff177219 */ /* 0x000fe40000011618 */
[----:B------:R-:W-:Y:S01]  /*4d20*/  ISETP.NE.AND P3, PT, R74, 0x1, PT ;  /* 0x000000014a00780c */ /* 0x000fe20003f65270 */
[----:B------:R-:W-:Y:S01]  /*4d30*/  IMAD.HI.U32 R28, R75, R71, RZ ;  /* 0x000000474b1c7227 */ /* 0x000fe200078e00ff */
[----:B------:R-:W-:Y:S02]  /*4d40*/  SHF.R.U32.HI R22, RZ, R153, R22 ;  /* 0x00000099ff167219 */ /* 0x000fe40000011616 */
[----:B------:R-:W-:Y:S01]  /*4d50*/  SEL R3, R158, R23, !P0 ;  /* 0x000000179e037207 */ /* 0x000fe20004000000 */
[----:B------:R-:W-:Y:S01]  /*4d60*/  IMAD.HI.U32 R26, R77, R152, RZ ;  /* 0x000000984d1a7227 */ /* 0x000fe200078e00ff */
[----:B------:R-:W-:Y:S03]  /*4d70*/  SEL R7, R159, R22, !P3 ;  /* 0x000000169f077207 */ /* 0x000fe60005800000 */
[-C--:B------:R-:W-:Y:S01]  /*4d80*/  IMAD.HI.U32 R22, R3, R68.reuse, RZ ;  /* 0x0000004403167227 */ /* 0x080fe200078e00ff */
[----:B------:R-:W-:Y:S03]  /*4d90*/  SHF.R.U32.HI R26, RZ, R153, R26 ;  /* 0x00000099ff1a7219 */ /* 0x000fe6000001161a */
[----:B------:R-:W-:Y:S01]  /*4da0*/  IMAD.HI.U32 R24, R7, R68, RZ ;  /* 0x0000004407187227 */ /* 0x000fe200078e00ff */
[----:B------:R-:W-:Y:S02]  /*4db0*/  @P2 SHF.R.U32.HI R3, RZ, R69, R22 ;  /* 0x00000045ff032219 */ /* 0x000fe40000011616 */
[----:B------:R-:W-:Y:S02]  /*4dc0*/  SHF.R.U32.HI R22, RZ, R157, R28 ;  /* 0x0000009dff167219 */ /* 0x000fe4000001161c */
[----:B------:R-:W-:Y:S01]  /*4dd0*/  @P2 SHF.R.U32.HI R7, RZ, R69, R24 ;  /* 0x00000045ff072219 */ /* 0x000fe20000011618 */
[C---:B------:R-:W-:Y:S01]  /*4de0*/  IMAD R2, R72.reuse, R3, RZ ;  /* 0x0000000348027224 */ /* 0x040fe200078e02ff */
[----:B------:R-:W-:Y:S02]  /*4df0*/  SEL R5, R75, R22, !P0 ;  /* 0x000000164b057207 */ /* 0x000fe40004000000 */
[----:B------:R-:W-:Y:S01]  /*4e00*/  SEL R3, R77, R26, !P3 ;  /* 0x0000001a4d037207 */ /* 0x000fe20005800000 */
[----:B------:R-:W-:Y:S01]  /*4e10*/  IMAD R4, R72, R7, RZ ;  /* 0x0000000748047224 */ /* 0x000fe200078e02ff */
[C---:B------:R-:W-:Y:S01]  /*4e20*/  ISETP.GE.AND P0, PT, R5.reuse, R2, PT ;  /* 0x000000020500720c */ /* 0x040fe20003f06270 */
[----:B------:R-:W-:Y:S03]  /*4e30*/  IMAD.HI.U32 R6, R5, R68, RZ ;  /* 0x0000004405067227 */ /* 0x000fe600078e00ff */
[----:B------:R-:W-:Y:S01]  /*4e40*/  ISETP.GE.OR P0, PT, R3, R4, P0 ;  /* 0x000000040300720c */ /* 0x000fe20000706670 */
[----:B------:R-:W-:Y:S01]  /*4e50*/  IMAD.MOV R4, RZ, RZ, -R3 ;  /* 0x000000ffff047224 */ /* 0x000fe200078e0a03 */
[-C--:B------:R-:W-:Y:S03]  /*4e60*/  SHF.R.U32.HI R6, RZ, R69.reuse, R6 ;  /* 0x00000045ff067219 */ /* 0x080fe60000011606 */
[----:B------:R-:W-:Y:S01]  /*4e70*/  IMAD R77, R74, R4, R77 ;  /* 0x000000044a4d7224 */ /* 0x000fe200078e024d */
[----:B------:R-:W-:Y:S05]  /*4e80*/  SEL R15, R5, R6, !P2 ;  /* 0x00000006050f7207 */ /* 0x000fea0005000000 */
[----:B------:R-:W-:Y:S02]  /*4e90*/  IMAD.MOV R6, RZ, RZ, -R15 ;  /* 0x000000ffff067224 */ /* 0x000fe400078e0a0f */
[C---:B------:R-:W-:Y:S04]  /*4ea0*/  @!P0 IMAD.HI.U32 R2, R3.reuse, R68, RZ ;  /* 0x0000004403028227 */ /* 0x040fe800078e00ff */
[----:B------:R-:W-:Y:S01]  /*4eb0*/  IMAD R6, R72, R6, R5 ;  /* 0x0000000648067224 */ /* 0x000fe200078e0205 */
[----:B------:R-:W-:Y:S04]  /*4ec0*/  @!P0 SHF.R.U32.HI R2, RZ, R69, R2 ;  /* 0x00000045ff028219 */ /* 0x000fe80000011602 */
[----:B------:R-:W-:Y:S02]  /*4ed0*/  @!P0 SEL R0, R3, R2, !P2 ;  /* 0x0000000203008207 */ /* 0x000fe40005000000 */
[----:B------:R-:W-:Y:S02]  /*4ee0*/  IADD3 R2, PT, PT, -R5, RZ, RZ ;  /* 0x000000ff05027210 */ /* 0x000fe40007ffe1ff */
[----:B------:R-:W-:Y:S01]  /*4ef0*/  @!P0 IADD3 R8, PT, PT, R15, -R0, RZ ;  /* 0x800000000f088210 */ /* 0x000fe20007ffe0ff */
[----:B------:R-:W-:Y:S02]  /*4f00*/  @!P0 IMAD R0, R7, R6, R0 ;  /* 0x0000000607008224 */ /* 0x000fe400078e0200 */
[----:B------:R-:W-:Y:S02]  /*4f10*/  IMAD R75, R70, R2, R75 ;  /* 0x00000002464b7224 */ /* 0x000fe400078e024b */
[----:B------:R-:W-:Y:S02]  /*4f20*/  @!P0 IMAD R5, R8, R72, R3 ;  /* 0x0000004808058224 */ /* 0x000fe400078e0203 */
[----:B------:R-:W-:Y:S04]  /*4f30*/  @!P0 IMAD.MOV.U32 R3, RZ, RZ, R0 ;  /* 0x000000ffff038224 */ /* 0x000fe800078e0000 */
[----:B------:R-:W-:Y:S02]  /*4f40*/  IMAD R77, R3, R74, R77 ;  /* 0x0000004a034d7224 */ /* 0x000fe400078e024d */
[----:B------:R-:W-:Y:S07]  /*4f50*/  IMAD R75, R5, R70, R75 ;  /* 0x00000046054b7224 */ /* 0x000fee00078e024b */
.L_x_83:
[----:B-1----:R-:W-:Y:S01]  /*4f60*/  @!P1 ISETP.NE.AND P0, PT, R10, 0x1, PT ;  /* 0x000000010a00980c */ /* 0x002fe20003f05270 */
[----:B------:R-:W-:Y:S01]  /*4f70*/  @!P1 IMAD.HI.U32 R3, R75, R11, RZ ;  /* 0x0000000b4b039227 */ /* 0x000fe200078e00ff */
[----:B------:R-:W-:Y:S01]  /*4f80*/  R2UR UR42, R21 ;  /* 0x00000000152a72ca */ /* 0x000fe200000e0000 */
[----:B------:R-:W-:Y:S01]  /*4f90*/  BSSY.RECONVERGENT B6, `(.L_x_84) ;  /* 0x0000031000067945 */ /* 0x000fe20003800200 */
[----:B------:R-:W-:Y:S01]  /*4fa0*/  R2UR UR41, R20 ;  /* 0x00000000142972ca */ /* 0x000fe200000e0000 */
[----:B------:R-:W-:Y:S01]  /*4fb0*/  @!P1 IMAD.HI.U32 R0, R77, R12, RZ ;  /* 0x0000000c4d009227 */ /* 0x000fe200078e00ff */
[----:B------:R-:W-:Y:S02]  /*4fc0*/  @!P1 SHF.R.U32.HI R2, RZ, R14, R3 ;  /* 0x0000000eff029219 */ /* 0x000fe40000011603 */
[----:B------:R-:W-:Y:S01]  /*4fd0*/  @!P1 ISETP.NE.AND P2, PT, R9, 0x1, PT ;  /* 0x000000010900980c */ /* 0x000fe20003f45270 */
[----:B------:R-:W-:Y:S01]  /*4fe0*/  VIADD R173, R173, 0x1 ;  /* 0x00000001adad7836 */ /* 0x000fe20000000000 */
[----:B------:R-:W-:Y:S02]  /*4ff0*/  @!P1 SEL R2, R75, R2, !P0 ;  /* 0x000000024b029207 */ /* 0x000fe40004000000 */
[----:B------:R-:W-:Y:S02]  /*5000*/  @!P1 SHF.R.U32.HI R0, RZ, R13, R0 ;  /* 0x0000000dff009219 */ /* 0x000fe40000011600 */
[----:B------:R-:W-:Y:S01]  /*5010*/  LOP3.LUT P0, RZ, R163, 0x3f0, RZ, 0xc0, !PT ;  /* 0x000003f0a3ff7812 */ /* 0x000fe2000780c0ff */
[----:B------:R-:W-:Y:S01]  /*5020*/  USHF.L.U32 UR42, UR42, 0x7, URZ ;  /* 0x000000072a2a7899 */ /* 0x000fe200080006ff */
[----:B------:R-:W-:Y:S01]  /*5030*/  @!P1 SEL R3, R77, R0, !P2 ;  /* 0x000000004d039207 */ /* 0x000fe20005000000 */
[----:B------:R-:W-:Y:S01]  /*5040*/  USHF.L.U32 UR41, UR41, 0x8, URZ ;  /* 0x0000000829297899 */ /* 0x000fe200080006ff */
[----:B------:R-:W-:Y:S03]  /*5050*/  @P4 SHF.R.U32.HI R164, RZ, 0x10, R17 ;  /* 0x00000010ffa44819 */ /* 0x000fe60000011611 */
[----:B------:R-:W-:Y:S02]  /*5060*/  @!P1 IMAD.IADD R0, R2, 0x1, -R3 ;  /* 0x0000000102009824 */ /* 0x000fe400078e0a03 */
[----:B------:R-:W-:Y:S02]  /*5070*/  @!P1 IMAD.IADD R2, R3, 0x1, -R2 ;  /* 0x0000000103029824 */ /* 0x000fe400078e0a02 */
[----:B------:R-:W-:Y:S02]  /*5080*/  @!P1 IMAD R77, R0, R9, R77 ;  /* 0x00000009004d9224 */ /* 0x000fe400078e024d */
[----:B------:R-:W-:Y:S01]  /*5090*/  @!P1 IMAD R75, R2, R10, R75 ;  /* 0x0000000a024b9224 */ /* 0x000fe200078e024b */
[----:B------:R-:W-:Y:S06]  /*50a0*/  @!P0 BRA `(.L_x_85) ;  /* 0x00000000007c8947 */ /* 0x000fec0003800000 */
[----:B------:R-:W1:Y:S01]  /*50b0*/  LDCU.64 UR8, c[0x4][0x80] ;  /* 0x01001000ff0877ac */ /* 0x000e620008000a00 */
[----:B------:R-:W-:Y:S01]  /*50c0*/  MOV R2, 0x0 ;  /* 0x0000000000027802 */ /* 0x000fe20000000f00 */
[----:B------:R-:W-:Y:S02]  /*50d0*/  HFMA2 R12, -RZ, RZ, 0, 5.9604644775390625e-08 ;  /* 0x00000001ff0c7431 */ /* 0x000fe400000001ff */
[----:B------:R-:W-:Y:S01]  /*50e0*/  IMAD.MOV.U32 R8, RZ, RZ, 0x70 ;  /* 0x00000070ff087424 */ /* 0x000fe200078e00ff */
[----:B------:R2:W3:Y:S01]  /*50f0*/  LDC.64 R14, c[0x4][R2] ;  /* 0x01000000020e7b82 */ /* 0x0004e20000000a00 */
[----:B------:R-:W4:Y:S01]  /*5100*/  LDCU.64 UR6, c[0x4][0x88] ;  /* 0x01001100ff0677ac */ /* 0x000f220008000a00 */
[----:B------:R-:W-:Y:S01]  /*5110*/  IMAD.MOV.U32 R13, RZ, RZ, RZ ;  /* 0x000000ffff0d7224 */ /* 0x000fe200078e00ff */
[----:B------:R-:W2:Y:S01]  /*5120*/  LDCU.64 UR4, c[0x4][0x8] ;  /* 0x01000100ff0477ac */ /* 0x000ea20008000a00 */
[----:B-1----:R-:W-:Y:S01]  /*5130*/  MOV R5, UR9 ;  /* 0x0000000900057c02 */ /* 0x002fe20008000f00 */
[----:B------:R-:W-:Y:S01]  /*5140*/  IMAD.U32 R4, RZ, RZ, UR8 ;  /* 0x00000008ff047e24 */ /* 0x000fe2000f8e00ff */
[----:B----4-:R-:W-:Y:S01]  /*5150*/  MOV R7, UR7 ;  /* 0x0000000700077c02 */ /* 0x010fe20008000f00 */
[----:B------:R-:W-:Y:S01]  /*5160*/  IMAD.U32 R6, RZ, RZ, UR6 ;  /* 0x00000006ff067e24 */ /* 0x000fe2000f8e00ff */
[----:B--2---:R-:W-:Y:S01]  /*5170*/  MOV R11, UR5 ;  /* 0x00000005000b7c02 */ /* 0x004fe20008000f00 */
[----:B------:R-:W-:Y:S02]  /*5180*/  IMAD.U32 R10, RZ, RZ, UR4 ;  /* 0x00000004ff0a7e24 */ /* 0x000fe4000f8e00ff */
[----:B------:R-:W-:Y:S07]  /*5190*/  LEPC R20, `(.L_x_86) ;  /* 0x000000001014794e */ /* 0x000fee0000000000 */
[----:B---3-5:R-:W-:Y:S05]  /*51a0*/  CALL.ABS.NOINC R14 ;  /* 0x000000000e007343 */ /* 0x028fea0003c00000 */
.L_x_86:
[----:B------:R-:W1:Y:S01]  /*51b0*/  LDCU.64 UR8, c[0x4][0x80] ;  /* 0x01001000ff0877ac */ /* 0x000e620008000a00 */
[----:B------:R-:W2:Y:S01]  /*51c0*/  LDC.64 R2, c[0x4][R2] ;  /* 0x0100000002027b82 */ /* 0x000ea20000000a00 */
[----:B------:R-:W-:Y:S02]  /*51d0*/  HFMA2 R12, -RZ, RZ, 0, 5.9604644775390625e-08 ;  /* 0x00000001ff0c7431 */ /* 0x000fe400000001ff */
[----:B------:R-:W-:Y:S02]  /*51e0*/  IMAD.MOV.U32 R8, RZ, RZ, 0x70 ;  /* 0x00000070ff087424 */ /* 0x000fe400078e00ff */
[----:B------:R-:W-:Y:S01]  /*51f0*/  IMAD.MOV.U32 R13, RZ, RZ, RZ ;  /* 0x000000ffff0d7224 */ /* 0x000fe200078e00ff */
[----:B------:R-:W3:Y:S01]  /*5200*/  LDCU.64 UR6, c[0x4][0x88] ;  /* 0x01001100ff0677ac */ /* 0x000ee20008000a00 */
[----:B------:R-:W4:Y:S01]  /*5210*/  LDCU.64 UR4, c[0x4][0x8] ;  /* 0x01000100ff0477ac */ /* 0x000f220008000a00 */
[----:B-1----:R-:W-:Y:S02]  /*5220*/  MOV R4, UR8 ;  /* 0x0000000800047c02 */ /* 0x002fe40008000f00 */
[----:B------:R-:W-:Y:S02]  /*5230*/  MOV R5, UR9 ;  /* 0x0000000900057c02 */ /* 0x000fe40008000f00 */
[----:B---3--:R-:W-:Y:S01]  /*5240*/  MOV R7, UR7 ;  /* 0x0000000700077c02 */ /* 0x008fe20008000f00 */
[----:B------:R-:W-:Y:S01]  /*5250*/  IMAD.U32 R6, RZ, RZ, UR6 ;  /* 0x00000006ff067e24 */ /* 0x000fe2000f8e00ff */
[----:B----4-:R-:W-:Y:S01]  /*5260*/  MOV R11, UR5 ;  /* 0x00000005000b7c02 */ /* 0x010fe20008000f00 */
[----:B------:R-:W-:Y:S02]  /*5270*/  IMAD.U32 R10, RZ, RZ, UR4 ;  /* 0x00000004ff0a7e24 */ /* 0x000fe4000f8e00ff */
[----:B------:R-:W-:Y:S07]  /*5280*/  LEPC R20, `(.L_x_85) ;  /* 0x000000001014794e */ /* 0x000fee0000000000 */
[----:B--2---:R-:W-:Y:S05]  /*5290*/  CALL.ABS.NOINC R2 ;  /* 0x0000000002007343 */ /* 0x004fea0003c00000 */
.L_x_85:
[----:B------:R-:W-:Y:S05]  /*52a0*/  BSYNC.RECONVERGENT B6 ;  /* 0x0000000000067941 */ /* 0x000fea0003800200 */
.L_x_84:
[----:B------:R-:W-:Y:S01]  /*52b0*/  ISETP.NE.U32.AND P4, PT, R150, RZ, PT ;  /* 0x000000ff9600720c */ /* 0x000fe20003f85070 */
[----:B------:R-:W-:Y:S01]  /*52c0*/  UISETP.NE.AND UP2, UPT, UR50, URZ, UPT ;  /* 0x000000ff3200728c */ /* 0x000fe2000bf45270 */
[----:B------:R-:W-:Y:S01]  /*52d0*/  ISETP.NE.U32.AND P2, PT, RZ, UR38, PT ;  /* 0x00000026ff007c0c */ /* 0x000fe2000bf45070 */
[----:B------:R-:W-:Y:S01]  /*52e0*/  UISETP.NE.U32.AND UP1, UPT, UR44, URZ, UPT ;  /* 0x000000ff2c00728c */ /* 0x000fe2000bf25070 */
[----:B------:R-:W-:Y:S01]  /*52f0*/  ISETP.NE.AND.EX P4, PT, R151, RZ, PT, P4 ;  /* 0x000000ff9700720c */ /* 0x000fe20003f85340 */
[----:B------:R-:W-:Y:S01]  /*5300*/  UPLOP3.LUT UP0, UPT, UPT, UPT, UPT, 0x40, 0x4 ;  /* 0x000000000004789c */ /* 0x000fe20003f0e870 */
[----:B------:R-:W-:Y:S01]  /*5310*/  ISETP.NE.AND.EX P2, PT, RZ, UR39, PT, P2 ;  /* 0x00000027ff007c0c */ /* 0x000fe2000bf45320 */
[----:B------:R-:W-:Y:S01]  /*5320*/  UISETP.NE.AND.EX UP1, UPT, UR45, URZ, UPT, UP1 ;  /* 0x000000ff2d00728c */ /* 0x000fe2000bf25310 */
[----:B------:R-:W-:Y:S04]  /*5330*/  PLOP3.LUT P1, PT, PT, PT, UP2, 0x80, 0x8 ;  /* 0x000000000008781c */ /* 0x000fe80003f2f028 */
[----:B------:R-:W-:Y:S06]  /*5340*/  @UP2 UPLOP3.LUT UP0, UPT, UPT, UPT, UP1, 0x80, 0x8 ;  /* 0x000000000008289c */ /* 0x000fec0003f0f010 */
[----:B------:R-:W-:Y:S01]  /*5350*/  PLOP3.LUT P0, PT, PT, PT, UP0, 0x80, 0x8 ;  /* 0x000000000008781c */ /* 0x000fe20003f0f008 */
[----:B------:R-:W-:Y:S01]  /*5360*/  @!UPT UIADD3 URZ, UPT, UPT, URZ, URZ, URZ ;  /* 0x000000fffffff290 */ /* 0x000fe2000fffe0ff */
[----:B------:R-:W-:Y:S11]  /*5370*/  BRA.U !UP1, `(.L_x_87) ;  /* 0x0000000109387547 */ /* 0x000ff6000b800000 */
[----:B------:R-:W-:Y:S01]  /*5380*/  UISETP.NE.U32.AND UP0, UPT, UR38, URZ, UPT ;  /* 0x000000ff2600728c */ /* 0x000fe2000bf05070 */
[----:B------:R-:W-:Y:S02]  /*5390*/  HFMA2 R0, -RZ, RZ, 0, 5.9604644775390625e-08 ;  /* 0x00000001ff007431 */ /* 0x000fe400000001ff */
[----:B------:R-:W-:Y:S01]  /*53a0*/  IMAD.MOV.U32 R155, RZ, RZ, 0x1 ;  /* 0x00000001ff9b7424 */ /* 0x000fe200078e00ff */
[----:B------:R-:W-:Y:S06]  /*53b0*/  UISETP.NE.AND.EX UP0, UPT, UR39, URZ, UPT, UP0 ;  /* 0x000000ff2700728c */ /* 0x000fec000bf05300 */
[----:B------:R-:W-:Y:S05]  /*53c0*/  PLOP3.LUT P3, PT, PT, PT, UP0, 0x80, 0x8 ;  /* 0x000000000008781c */ /* 0x000fea0003f6f008 */
[----:B------:R-:W1:Y:S01]  /*53d0*/  @UP0 LDCU.64 UR6, c[0x0][0x888] ;  /* 0x00011100ff0607ac */ /* 0x000e620008000a00 */
[----:B------:R-:W-:Y:S07]  /*53e0*/  @UP0 UIMAD UR4, UR36, UR44, URZ ;  /* 0x0000002c240402a4 */ /* 0x000fee000f8e02ff */
[----:B------:R-:W-:Y:S01]  /*53f0*/  @!P3 PRMT R155, R0, 0x7610, R155 ;  /* 0x00007610009bb816 */ /* 0x000fe2000000009b */
[----:B-1----:R-:W-:Y:S03]  /*5400*/  @UP0 UIMAD.WIDE UR6, UR4, 0x4, UR6 ;  /* 0x00000004040608a5 */ /* 0x002fe6000f8e0206 */
[----:B------:R-:W1:Y:S03]  /*5410*/  @!UP0 LDCU UR4, c[0x0][0x880] ;  /* 0x00011000ff0487ac */ /* 0x000e660008000800 */
[----:B------:R-:W-:Y:S01]  /*5420*/  IMAD.U32 R2, RZ, RZ, UR6 ;  /* 0x00000006ff027e24 */ /* 0x000fe2000f8e00ff */
[----:B------:R-:W-:Y:S05]  /*5430*/  MOV R3, UR7 ;  /* 0x0000000700037c02 */ /* 0x000fea0008000f00 */
[----:B-----5:R2:W5:Y:S02]  /*5440*/  @P3 LDG.E R81, desc[UR46][R2.64] ;  /* 0x0000002e02513981 */ /* 0x020564000c1e1900 */
[----:B-12---:R-:W-:Y:S02]  /*5450*/  @!P3 IMAD.U32 R81, RZ, RZ, UR4 ;  /* 0x00000004ff51be24 */ /* 0x006fe4000f8e00ff */
.L_x_87:
[----:B------:R-:W-:Y:S05]  /*5460*/  @!P4 BRA `(.L_x_88) ;  /* 0x000000000020c947 */ /* 0x000fea0003800000 */
[----:B------:R-:W-:Y:S04]  /*5470*/  ISETP.NE.U32.AND P3, PT, R148, RZ, PT ;  /* 0x000000ff9400720c */ /* 0x000fe80003f65070 */
[----:B------:R-:W-:Y:S11]  /*5480*/  ISETP.NE.AND.EX P3, PT, R149, RZ, PT, P3 ;  /* 0x000000ff9500720c */ /* 0x000ff60003f65330 */
[----:B------:R-:W-:Y:S02]  /*5490*/  @!UPT UIADD3 URZ, UPT, UPT, URZ, URZ, URZ ;  /* 0x000000fffffff290 */ /* 0x000fe4000fffe0ff */
[----:B------:R-:W1:Y:S01]  /*54a0*/  @P3 LDC.64 R2, c[0x0][0x8a8] ;  /* 0x00022a00ff023b82 */ /* 0x000e620000000a00 */
[----:B------:R-:W-:Y:S04]  /*54b0*/  @P3 IMAD R0, R150, UR36, RZ ;  /* 0x0000002496003c24 */ /* 0x000fe8000f8e02ff */
[----:B-1----:R-:W-:Y:S05]  /*54c0*/  @P3 IMAD.WIDE R2, R0, 0x4, R2 ;  /* 0x0000000400023825 */ /* 0x002fea00078e0202 */
[----:B-----5:R1:W5:Y:S02]  /*54d0*/  @P3 LDG.E R78, desc[UR46][R2.64] ;  /* 0x0000002e024e3981 */ /* 0x020364000c1e1900 */
[----:B-1----:R-:W2:Y:S02]  /*54e0*/  @!P3 LDC R78, c[0x0][0x8a0] ;  /* 0x00022800ff4ebb82 */ /* 0x002ea40000000800 */
.L_x_88:
[----:B-----5:R-:W-:Y:S01]  /*54f0*/  FSETP.NEU.AND P3, PT, R81, RZ, PT ;  /* 0x000000ff5100720b */ /* 0x020fe20003f6d000 */
[----:B------:R-:W-:Y:S01]  /*5500*/  IMAD.SHL.U32 R182, R160, 0x2, RZ ;  /* 0x00000002a0b67824 */ /* 0x000fe200078e00ff */
[----:B------:R-:W-:Y:S01]  /*5510*/  SEL R3, RZ, 0xffffffff, P2 ;  /* 0xffffffffff037807 */ /* 0x000fe20001000000 */
[----:B------:R-:W-:Y:S01]  /*5520*/  IMAD.SHL.U32 R100, R168, 0x10, RZ ;  /* 0x00000010a8647824 */ /* 0x000fe200078e00ff */
[----:B------:R-:W-:Y:S01]  /*5530*/  @P1 LOP3.LUT P2, RZ, R155, 0xff, RZ, 0xc0, !PT ;  /* 0x000000ff9bff1812 */ /* 0x000fe2000784c0ff */
[----:B------:R-:W-:Y:S01]  /*5540*/  VIADD R181, R182, UR48 ;  /* 0x00000030b6b57c36 */ /* 0x000fe20008000000 */
[----:B------:R-:W-:Y:S01]  /*5550*/  @P1 SEL R2, RZ, 0xffffffff, P3 ;  /* 0xffffffffff021807 */ /* 0x000fe20001800000 */
[----:B------:R-:W-:Y:S01]  /*5560*/  IMAD.MOV.U32 R108, RZ, RZ, -0x10 ;  /* 0xfffffff0ff6c7424 */ /* 0x000fe200078e00ff */
[----:B------:R-:W-:Y:S01]  /*5570*/  LOP3.LUT R167, R167, 0x1, RZ, 0x3c, !PT ;  /* 0x00000001a7a77812 */ /* 0x000fe200078e3cff */
[----:B------:R-:W-:Y:S01]  /*5580*/  IMAD.SHL.U32 R102, R169, 0x10, RZ ;  /* 0x00000010a9667824 */ /* 0x000fe200078e00ff */
[----:B------:R-:W-:Y:S01]  /*5590*/  @P0 SEL R2, R3, R2, !P2 ;  /* 0x0000000203020207 */ /* 0x000fe20005000000 */
[C---:B------:R-:W-:Y:S01]  /*55a0*/  IMAD.IADD R177, R181.reuse, 0x1, R100 ;  /* 0x00000001b5b17824 */ /* 0x040fe200078e0264 */
[----:B------:R-:W-:Y:S01]  /*55b0*/  LEA R87, R76, UR48, 0x3 ;  /* 0x000000304c577c11 */ /* 0x000fe2000f8e18ff */
[----:B------:R-:W-:Y:S01]  /*55c0*/  IMAD.IADD R180, R181, 0x1, R102 ;  /* 0x00000001b5b47824 */ /* 0x000fe200078e0266 */
[----:B------:R-:W-:Y:S01]  /*55d0*/  @P1 LOP3.LUT R2, R2, 0x1, RZ, 0xc0, !PT ;  /* 0x0000000102021812 */ /* 0x000fe200078ec0ff */
[----:B------:R-:W-:Y:S01]  /*55e0*/  IMAD.IADD R175, R102, 0x1, R177 ;  /* 0x0000000166af7824 */ /* 0x000fe200078e02b1 */
[----:B------:R-:W-:Y:S01]  /*55f0*/  SHF.L.U32 R0, R166, 0x1f, RZ ;  /* 0x0000001fa6007819 */ /* 0x000fe200000006ff */
[----:B------:R-:W-:Y:S01]  /*5600*/  BSSY B1, `(.L_x_89) ;  /* 0x000004a000017945 */ /* 0x000fe20003800000 */
[----:B------:R-:W-:Y:S01]  /*5610*/  ISETP.NE.U32.OR P4, PT, R2, 0x1, !P1 ;  /* 0x000000010200780c */ /* 0x000fe20004f85470 */
[----:B------:R-:W-:Y:S01]  /*5620*/  IMAD.MOV.U32 R103, RZ, RZ, 0x1 ;  /* 0x00000001ff677424 */ /* 0x000fe200078e00ff */
[----:B------:R-:W-:Y:S01]  /*5630*/  PLOP3.LUT P2, PT, PT, PT, UP1, 0x80, 0x8 ;  /* 0x000000000008781c */ /* 0x000fe20003f4f018 */
[----:B------:R-:W-:Y:S01]  /*5640*/  IMAD R80, R76, 0x100, R79 ;  /* 0x000001004c507824 */ /* 0x000fe200078e024f */
[----:B------:R-:W-:Y:S01]  /*5650*/  SEL R2, RZ, 0xffffffff, P3 ;  /* 0xffffffffff027807 */ /* 0x000fe20001800000 */
[----:B------:R-:W-:Y:S01]  /*5660*/  IMAD.MOV.U32 R101, RZ, RZ, RZ ;  /* 0x000000ffff657224 */ /* 0x000fe200078e00ff */
[----:B------:R-:W-:Y:S02]  /*5670*/  LOP3.LUT P3, R172, R155, 0xff, RZ, 0xc0, !PT ;  /* 0x000000ff9bac7812 */ /* 0x000fe4000786c0ff */
[----:B------:R-:W-:Y:S02]  /*5680*/  CS2R R146, SRZ ;  /* 0x0000000000927805 */ /* 0x000fe4000001ff00 */
[----:B------:R-:W-:Y:S02]  /*5690*/  P2R R179, PR, RZ, 0x10 ;  /* 0x00000010ffb37803 */ /* 0x000fe40000000000 */
[----:B------:R-:W-:Y:S02]  /*56a0*/  CS2R R144, SRZ ;  /* 0x0000000000907805 */ /* 0x000fe4000001ff00 */
[----:B------:R-:W-:Y:S02]  /*56b0*/  CS2R R138, SRZ ;  /* 0x00000000008a7805 */ /* 0x000fe4000001ff00 */
[----:B------:R-:W-:Y:S02]  /*56c0*/  CS2R R136, SRZ ;  /* 0x0000000000887805 */ /* 0x000fe4000001ff00 */
[----:B------:R-:W-:Y:S02]  /*56d0*/  CS2R R130, SRZ ;  /* 0x0000000000827805 */ /* 0x000fe4000001ff00 */
[----:B------:R-:W-:Y:S02]  /*56e0*/  @P4 SHF.L.U32 R4, R167, 0x1f, RZ ;  /* 0x0000001fa7044819 */ /* 0x000fe400000006ff */
[----:B------:R-:W-:Y:S02]  /*56f0*/  CS2R R128, SRZ ;  /* 0x0000000000807805 */ /* 0x000fe4000001ff00 */
[----:B------:R-:W-:Y:S02]  /*5700*/  @P2 SEL R2, R3, R2, !P3 ;  /* 0x0000000203022207 */ /* 0x000fe40005800000 */
[----:B------:R-:W-:Y:S01]  /*5710*/  CS2R R122, SRZ ;  /* 0x00000000007a7805 */ /* 0x000fe2000001ff00 */
[----:B------:R-:W1:Y:S01]  /*5720*/  @P4 SYNCS.PHASECHK.TRANS64.TRYWAIT P1, [UR48+0x50], R4 ;  /* 0x00005004ff0045a7 */ /* 0x000e620008021130 */
[----:B------:R-:W-:Y:S02]  /*5730*/  CS2R R120, SRZ ;  /* 0x0000000000787805 */ /* 0x000fe4000001ff00 */
[----:B------:R-:W-:Y:S02]  /*5740*/  LOP3.LUT R2, R2, 0x1, RZ, 0xc0, !PT ;  /* 0x0000000102027812 */ /* 0x000fe400078ec0ff */
[----:B------:R-:W-:Y:S02]  /*5750*/  CS2R R114, SRZ ;  /* 0x0000000000727805 */ /* 0x000fe4000001ff00 */
[----:B------:R-:W-:Y:S02]  /*5760*/  CS2R R112, SRZ ;  /* 0x0000000000707805 */ /* 0x000fe4000001ff00 */
[----:B------:R-:W-:Y:S02]  /*5770*/  CS2R R106, SRZ ;  /* 0x00000000006a7805 */ /* 0x000fe4000001ff00 */
[----:B------:R-:W-:Y:S02]  /*5780*/  ISETP.NE.U32.AND P2, PT, R2, 0x1, PT ;  /* 0x000000010200780c */ /* 0x000fe40003f45070 */
[----:B------:R-:W-:Y:S02]  /*5790*/  CS2R R104, SRZ ;  /* 0x0000000000687805 */ /* 0x000fe4000001ff00 */
[----:B------:R-:W-:Y:S02]  /*57a0*/  CS2R R98, SRZ ;  /* 0x0000000000627805 */ /* 0x000fe4000001ff00 */
[----:B------:R-:W-:Y:S02]  /*57b0*/  CS2R R96, SRZ ;  /* 0x0000000000607805 */ /* 0x000fe4000001ff00 */
[----:B------:R-:W-:Y:S02]  /*57c0*/  P2R R109, PR, RZ, 0x4 ;  /* 0x00000004ff6d7803 */ /* 0x000fe40000000000 */
[----:B------:R-:W-:Y:S02]  /*57d0*/  CS2R R90, SRZ ;  /* 0x00000000005a7805 */ /* 0x000fe4000001ff00 */
[----:B------:R-:W-:Y:S02]  /*57e0*/  ISETP.NE.U32.AND P2, PT, R161, 0x1, PT ;  /* 0x00000001a100780c */ /* 0x000fe40003f45070 */
[----:B------:R-:W-:Y:S01]  /*57f0*/  CS2R R88, SRZ ;  /* 0x0000000000587805 */ /* 0x000fe2000001ff00 */
[----:B------:R3:W4:Y:S01]  /*5800*/  SYNCS.PHASECHK.TRANS64.TRYWAIT P0, [R87+URZ+0xc0], R0 ;  /* 0x0000c000570075a7 */ /* 0x00072200080011ff */
[----:B------:R-:W-:Y:S05]  /*5810*/  SEL R108, R108, 0x10, !P2 ;  /* 0x000000106c6c7807 */ /* 0x000fea0005000000 */
[----:B------:R-:W-:Y:S02]  /*5820*/  IMAD.IADD R181, R181, 0x1, R108 ;  /* 0x00000001b5b57824 */ /* 0x000fe400078e026c */
[C---:B------:R-:W-:Y:S02]  /*5830*/  IMAD.IADD R178, R108.reuse, 0x1, R180 ;  /* 0x000000016cb27824 */ /* 0x040fe400078e02b4 */
[C---:B------:R-:W-:Y:S02]  /*5840*/  IMAD.IADD R176, R108.reuse, 0x1, R177 ;  /* 0x000000016cb07824 */ /* 0x040fe400078e02b1 */
[----:B------:R-:W-:Y:S01]  /*5850*/  IMAD.IADD R174, R108, 0x1, R175 ;  /* 0x000000016cae7824 */ /* 0x000fe200078e02af */
[----:B-1----:R-:W-:Y:S01]  /*5860*/  @P4 SEL R103, RZ, 0x1, !P1 ;  /* 0x00000001ff674807 */ /* 0x002fe20004800000 */
[----:B---3--:R-:W-:Y:S06]  /*5870*/  @!P4 BRA `(.L_x_90) ;  /* 0x000000000088c947 */ /* 0x008fec0003800000 */
[----:B------:R-:W-:Y:S01]  /*5880*/  IMAD.MOV.U32 R147, RZ, RZ, RZ ;  /* 0x000000ffff937224 */ /* 0x000fe200078e00ff */
[----:B------:R-:W-:Y:S01]  /*5890*/  ISETP.NE.AND P1, PT, R103, RZ, PT ;  /* 0x000000ff6700720c */ /* 0x000fe20003f25270 */
[----:B------:R-:W-:Y:S01]  /*58a0*/  BSSY B0, `(.L_x_91) ;  /* 0x0000014000007945 */ /* 0x000fe20003800000 */
[----:B------:R-:W-:Y:S02]  /*58b0*/  CS2R R90, SRZ ;  /* 0x00000000005a7805 */ /* 0x000fe4000001ff00 */
        /* <DEDUP_REMOVED lines=13> */
[----:B------:R-:W-:Y:S01]  /*5990*/  CS2R R144, SRZ ;  /* 0x0000000000907805 */ /* 0x000fe2000001ff00 */
[----:B------:R-:W-:Y:S06]  /*59a0*/  @P1 BRA `(.L_x_92) ;  /* 0x00000000000c1947 */ /* 0x000fec0003800000 */
[----:B------:R-:W-:Y:S04]  /*59b0*/  SHF.L.U32 R3, R167, 0x1f, RZ ;  /* 0x0000001fa7037819 */ /* 0x000fe800000006ff */
[----:B------:R-:W1:Y:S02]  /*59c0*/  SYNCS.PHASECHK.TRANS64.TRYWAIT P1, [UR48+0x50], R3 ;  /* 0x00005003ff0075a7 */ /* 0x000e640008021130 */
[----:B-1----:R-:W-:Y:S05]  /*59d0*/  @!P1 BRA `(.L_x_93) ;  /* 0x0000005c00049947 */ /* 0x002fea0003800000 */
.L_x_92:
[----:B------:R-:W-:Y:S05]  /*59e0*/  BSYNC B0 ;  /* 0x0000000000007941 */ /* 0x000fea0003800000 */
.L_x_91:
[----:B------:R-:W-:Y:S01]  /*59f0*/  ISETP.NE.AND P1, PT, R109, RZ, PT ;  /* 0x000000ff6d00720c */ /* 0x000fe20003f25270 */
[----:B------:R-:W-:Y:S11]  /*5a00*/  HFMA2 R101, -RZ, RZ, 0, 5.9604644775390625e-08 ;  /* 0x00000001ff657431 */ /* 0x000ff600000001ff */
[----:B------:R-:W-:Y:S01]  /*5a10*/  @!UPT UIADD3 URZ, UPT, UPT, URZ, URZ, URZ ;  /* 0x000000fffffff290 */ /* 0x000fe2000fffe0ff */
[----:B------:R3:W1:Y:S04]  /*5a20*/  @P1 LDS.128 R88, [R182+UR48+0x400] ;  /* 0x00040030b6581984 */ /* 0x0006680008000c00 */
[----:B------:R3:W1:Y:S04]  /*5a30*/  @P1 LDS.128 R96, [R181+0x400] ;  /* 0x00040000b5601984 */ /* 0x0006680000000c00 */
[----:B------:R3:W1:Y:S04]  /*5a40*/  @P1 LDS.128 R104, [R180+0x400] ;  /* 0x00040000b4681984 */ /* 0x0006680000000c00 */
[----:B------:R3:W1:Y:S04]  /*5a50*/  @P1 LDS.128 R112, [R178+0x400] ;  /* 0x00040000b2701984 */ /* 0x0006680000000c00 */
[----:B------:R3:W1:Y:S04]  /*5a60*/  @P1 LDS.128 R120, [R177+0x400] ;  /* 0x00040000b1781984 */ /* 0x0006680000000c00 */
[----:B------:R3:W1:Y:S04]  /*5a70*/  @P1 LDS.128 R128, [R176+0x400] ;  /* 0x00040000b0801984 */ /* 0x0006680000000c00 */
[----:B------:R3:W1:Y:S04]  /*5a80*/  @P1 LDS.128 R136, [R175+0x400] ;  /* 0x00040000af881984 */ /* 0x0006680000000c00 */
[----:B------:R3:W1:Y:S02]  /*5a90*/  @P1 LDS.128 R144, [R174+0x400] ;  /* 0x00040000ae901984 */ /* 0x0006640000000c00 */
.L_x_90:
[----:B------:R-:W-:Y:S05]  /*5aa0*/  BSYNC B1 ;  /* 0x0000000000017941 */ /* 0x000fea0003800000 */
.L_x_89:
[----:B-1----:R-:W-:Y:S04]  /*5ab0*/  SHF.R.U32.HI R3, RZ, 0x15, R80 ;  /* 0x00000015ff037819 */ /* 0x002fe80000011650 */
[----:B------:R-:W-:Y:S01]  /*5ac0*/  LOP3.LUT P1, RZ, R3, 0x3, R162, 0x48, !PT ;  /* 0x0000000303ff7812 */ /* 0x000fe200078248a2 */
[----:B------:R-:W-:Y:S01]  /*5ad0*/  @!UPT UIADD3 URZ, UPT, UPT, URZ, URZ, URZ ;  /* 0x000000fffffff290 */ /* 0x000fe2000fffe0ff */
[----:B----4-:R-:W-:Y:S11]  /*5ae0*/  @P0 BRA `(.L_x_94) ;  /* 0x0000000000080947 */ /* 0x010ff60003800000 */
[----:B------:R-:W1:Y:S02]  /*5af0*/  SYNCS.PHASECHK.TRANS64.TRYWAIT P0, [R87+URZ+0xc0], R0 ;  /* 0x0000c000570075a7 */ /* 0x000e6400080011ff */
[----:B-1----:R-:W-:Y:S05]  /*5b00*/  @!P0 BRA `(.L_x_95) ;  /* 0x0000005800d08947 */ /* 0x002fea0003800000 */
.L_x_94:
[----:B------:R-:W-:Y:S05]  /*5b10*/  @!P1 BRA `(.L_x_96) ;  /* 0x0000000000409947 */ /* 0x000fea0003800000 */
[----:B------:R-:W4:Y:S01]  /*5b20*/  LDCU.64 UR8, c[0x4][0x70] ;  /* 0x01000e00ff0877ac */ /* 0x000f220008000a00 */
[----:B------:R-:W-:Y:S01]  /*5b30*/  MOV R3, 0x0 ;  /* 0x0000000000037802 */ /* 0x000fe20000000f00 */
[----:B------:R-:W-:Y:S02]  /*5b40*/  HFMA2 R12, -RZ, RZ, 0, 5.9604644775390625e-08 ;  /* 0x00000001ff0c7431 */ /* 0x000fe400000001ff */
[----:B------:R-:W-:Y:S02]  /*5b50*/  IMAD.MOV.U32 R8, RZ, RZ, 0x192 ;  /* 0x00000192ff087424 */ /* 0x000fe400078e00ff */
[----:B------:R-:W-:Y:S01]  /*5b60*/  IMAD.MOV.U32 R13, RZ, RZ, RZ ;  /* 0x000000ffff0d7224 */ /* 0x000fe200078e00ff */
[----:B------:R-:W5:Y:S01]  /*5b70*/  LDCU.64 UR6, c[0x4][0x78] ;  /* 0x01000f00ff0677ac */ /* 0x000f620008000a00 */
[----:B------:R-:W1:Y:S01]  /*5b80*/  LDC.64 R2, c[0x4][R3] ;  /* 0x0100000003027b82 */ /* 0x000e620000000a00 */
[----:B------:R-:W2:Y:S01]  /*5b90*/  LDCU.64 UR4, c[0x4][0x10] ;  /* 0x01000200ff0477ac */ /* 0x000ea20008000a00 */
[----:B----4-:R-:W-:Y:S01]  /*5ba0*/  MOV R5, UR9 ;  /* 0x0000000900057c02 */ /* 0x010fe20008000f00 */
[----:B------:R-:W-:Y:S01]  /*5bb0*/  IMAD.U32 R4, RZ, RZ, UR8 ;  /* 0x00000008ff047e24 */ /* 0x000fe2000f8e00ff */
[----:B-----5:R-:W-:Y:S01]  /*5bc0*/  MOV R7, UR7 ;  /* 0x0000000700077c02 */ /* 0x020fe20008000f00 */
[----:B------:R-:W-:Y:S01]  /*5bd0*/  IMAD.U32 R6, RZ, RZ, UR6 ;  /* 0x00000006ff067e24 */ /* 0x000fe2000f8e00ff */
[----:B--2---:R-:W-:Y:S01]  /*5be0*/  MOV R11, UR5 ;  /* 0x00000005000b7c02 */ /* 0x004fe20008000f00 */
[----:B------:R-:W-:Y:S02]  /*5bf0*/  IMAD.U32 R10, RZ, RZ, UR4 ;  /* 0x00000004ff0a7e24 */ /* 0x000fe4000f8e00ff */
[----:B------:R-:W-:Y:S07]  /*5c00*/  LEPC R20, `(.L_x_96) ;  /* 0x000000001014794e */ /* 0x000fee0000000000 */
[----:B-1-3--:R-:W-:Y:S05]  /*5c10*/  CALL.ABS.NOINC R2 ;  /* 0x0000000002007343 */ /* 0x00afea0003c00000 */
.L_x_96:
[----:B------:R-:W-:Y:S01]  /*5c20*/  SHF.L.U32 R82, R88, 0x10, RZ ;  /* 0x0000001058527819 */ /* 0x000fe200000006ff */
[----:B------:R-:W-:Y:S05]  /*5c30*/  WARPSYNC.ALL ;  /* 0x0000000000007948 */ /* 0x000fea0003800000 */
[----:B------:R-:W-:Y:S01]  /*5c40*/  R2UR UR4, R80 ;  /* 0x00000000500472ca */ /* 0x000fe200000e0000 */
[----:B------:R-:W-:Y:S01]  /*5c50*/  BSSY.RECONVERGENT B0, `(.L_x_97) ;  /* 0x00000fc000007945 */ /* 0x000fe20003800200 */
[----:B------:R-:W-:Y:S02]  /*5c60*/  LOP3.LUT R83, R88, 0xffff0000, RZ, 0xc0, !PT ;  /* 0xffff000058537812 */ /* 0x000fe400078ec0ff */
[----:B------:R-:W-:Y:S02]  /*5c70*/  LOP3.LUT R84, R89, 0xffff0000, RZ, 0xc0, !PT ;  /* 0xffff000059547812 */ /* 0x000fe400078ec0ff */
[C---:B------:R-:W-:Y:S02]  /*5c80*/  SHF.L.U32 R85, R107.reuse, 0x10, RZ ;  /* 0x000000106b557819 */ /* 0x040fe400000006ff */
[----:B------:R-:W-:Y:S02]  /*5c90*/  LOP3.LUT R86, R107, 0xffff0000, RZ, 0xc0, !PT ;  /* 0xffff00006b567812 */ /* 0x000fe400078ec0ff */
[----:B------:R-:W-:Y:S03]  /*5ca0*/  ISETP.NE.AND P0, PT, R170, RZ, PT ;  /* 0x000000ffaa00720c */ /* 0x000fe60003f05270 */
[----:B------:R-:W1:Y:S02]  /*5cb0*/  LDTM.x64 R4, tmem[UR4] ;  /* 0x00000004000479ee */ /* 0x000e640008340000 */
[C---:B-12---:R-:W-:Y:S01]  /*5cc0*/  FMUL R0, R78.reuse, R4 ;  /* 0x000000044e007220 */ /* 0x046fe20000400000 */
[C---:B------:R-:W-:Y:S01]  /*5cd0*/  FMUL R2, R78.reuse, R5 ;  /* 0x000000054e027220 */ /* 0x040fe20000400000 */
[C---:B------:R-:W-:Y:S01]  /*5ce0*/  FMUL R3, R78.reuse, R6 ;  /* 0x000000064e037220 */ /* 0x040fe20000400000 */
[----:B------:R-:W-:Y:S01]  /*5cf0*/  FMUL R7, R78, R7 ;  /* 0x000000074e077220 */ /* 0x000fe20000400000 */
[----:B------:R-:W-:Y:S01]  /*5d00*/  FFMA R0, R81, R82, R0 ;  /* 0x0000005251007223 */ /* 0x000fe20000000000 */
[----:B------:R-:W-:Y:S01]  /*5d10*/  SHF.L.U32 R82, R89, 0x10, RZ ;  /* 0x0000001059527819 */ /* 0x000fe200000006ff */
[C---:B------:R-:W-:Y:S01]  /*5d20*/  FFMA R2, R81.reuse, R83, R2 ;  /* 0x0000005351027223 */ /* 0x040fe20000000002 */
[----:B------:R-:W-:Y:S01]  /*5d30*/  SHF.L.U32 R83, R90, 0x10, RZ ;  /* 0x000000105a537819 */ /* 0x000fe200000006ff */
[C---:B------:R-:W-:Y:S01]  /*5d40*/  FMUL R4, R78.reuse, R8 ;  /* 0x000000084e047220 */ /* 0x040fe20000400000 */
[----:B------:R-:W-:Y:S01]  /*5d50*/  FMUL R5, R78, R9 ;  /* 0x000000094e057220 */ /* 0x000fe20000400000 */
[C---:B------:R-:W-:Y:S01]  /*5d60*/  FFMA R3, R81.reuse, R82, R3 ;  /* 0x0000005251037223 */ /* 0x040fe20000000003 */
[----:B------:R-:W-:Y:S01]  /*5d70*/  LOP3.LUT R82, R90, 0xffff0000, RZ, 0xc0, !PT ;  /* 0xffff00005a527812 */ /* 0x000fe200078ec0ff */
[----:B------:R-:W-:Y:S01]  /*5d80*/  FFMA R7, R81, R84, R7 ;  /* 0x0000005451077223 */ /* 0x000fe20000000007 */
[----:B------:R-:W-:Y:S01]  /*5d90*/  LOP3.LUT R84, R91, 0xffff0000, RZ, 0xc0, !PT ;  /* 0xffff00005b547812 */ /* 0x000fe200078ec0ff */
[----:B------:R-:W-:Y:S01]  /*5da0*/  FFMA R4, R81, R83, R4 ;  /* 0x0000005351047223 */ /* 0x000fe20000000004 */
[----:B------:R-:W-:Y:S01]  /*5db0*/  SHF.L.U32 R83, R91, 0x10, RZ ;  /* 0x000000105b537819 */ /* 0x000fe200000006ff */
[----:B------:R-:W-:Y:S01]  /*5dc0*/  FMUL R6, R78, R10 ;  /* 0x0000000a4e067220 */ /* 0x000fe20000400000 */
[----:B------:R-:W-:Y:S01]  /*5dd0*/  F2FP.BF16.F32.PACK_AB R92, R2, R0 ;  /* 0x00000000025c723e */ /* 0x000fe200000010ff */
[----:B------:R-:W-:Y:S01]  /*5de0*/  FMUL R11, R78, R11 ;  /* 0x0000000b4e0b7220 */ /* 0x000fe20000400000 */
[----:B------:R-:W-:Y:S01]  /*5df0*/  F2FP.BF16.F32.PACK_AB R93, R7, R3 ;  /* 0x00000003075d723e */ /* 0x000fe200000010ff */
[C---:B------:R-:W-:Y:S01]  /*5e00*/  FFMA R5, R81.reuse, R82, R5 ;  /* 0x0000005251057223 */ /* 0x040fe20000000005 */
[----:B------:R-:W-:Y:S01]  /*5e10*/  SHF.L.U32 R82, R96, 0x10, RZ ;  /* 0x0000001060527819 */ /* 0x000fe200000006ff */
[----:B------:R-:W-:Y:S01]  /*5e20*/  FFMA R6, R81, R83, R6 ;  /* 0x0000005351067223 */ /* 0x000fe20000000006 */
[----:B------:R-:W-:Y:S01]  /*5e30*/  SHF.L.U32 R83, R98, 0x10, RZ ;  /* 0x0000001062537819 */ /* 0x000fe200000006ff */
[----:B------:R-:W-:Y:S01]  /*5e40*/  FMUL R8, R78, R12 ;  /* 0x0000000c4e087220 */ /* 0x000fe20000400000 */
[----:B------:R-:W-:Y:S01]  /*5e50*/  F2FP.BF16.F32.PACK_AB R94, R5, R4 ;  /* 0x00000004055e723e */ /* 0x000fe200000010ff */
[C---:B------:R-:W-:Y:S01]  /*5e60*/  FFMA R11, R81.reuse, R84, R11 ;  /* 0x00000054510b7223 */ /* 0x040fe2000000000b */
[----:B------:R-:W-:Y:S01]  /*5e70*/  LOP3.LUT R84, R96, 0xffff0000, RZ, 0xc0, !PT ;  /* 0xffff000060547812 */ /* 0x000fe200078ec0ff */
[C---:B------:R-:W-:Y:S01]  /*5e80*/  FMUL R9, R78.reuse, R13 ;  /* 0x0000000d4e097220 */ /* 0x040fe20000400000 */
[----:B------:R-:W-:Y:S01]  /*5e90*/  FFMA R8, R81, R82, R8 ;  /* 0x0000005251087223 */ /* 0x000fe20000000008 */
[----:B------:R-:W-:Y:S01]  /*5ea0*/  SHF.L.U32 R82, R97, 0x10, RZ ;  /* 0x0000001061527819 */ /* 0x000fe200000006ff */
[C---:B------:R-:W-:Y:S01]  /*5eb0*/  FMUL R10, R78.reuse, R14 ;  /* 0x0000000e4e0a7220 */ /* 0x040fe20000400000 */
[----:B------:R-:W-:Y:S01]  /*5ec0*/  F2FP.BF16.F32.PACK_AB R95, R11, R6 ;  /* 0x000000060b5f723e */ /* 0x000fe200000010ff */
[----:B------:R-:W-:Y:S01]  /*5ed0*/  FFMA R9, R81, R84, R9 ;  /* 0x0000005451097223 */ /* 0x000fe20000000009 */
[----:B------:R-:W-:Y:S01]  /*5ee0*/  LOP3.LUT R84, R97, 0xffff0000, RZ, 0xc0, !PT ;  /* 0xffff000061547812 */ /* 0x000fe200078ec0ff */
[----:B------:R-:W-:Y:S01]  /*5ef0*/  FMUL R15, R78, R15 ;  /* 0x0000000f4e0f7220 */ /* 0x000fe20000400000 */
[----:B------:R-:W-:Y:S01]  /*5f00*/  FFMA R10, R81, R82, R10 ;  /* 0x00000052510a7223 */ /* 0x000fe2000000000a */
[----:B------:R-:W-:Y:S01]  /*5f10*/  LOP3.LUT R82, R98, 0xffff0000, RZ, 0xc0, !PT ;  /* 0xffff000062527812 */ /* 0x000fe200078ec0ff */
[C---:B------:R-:W-:Y:S01]  /*5f20*/  FMUL R12, R78.reuse, R16 ;  /* 0x000000104e0c7220 */ /* 0x040fe20000400000 */
[----:B------:R-:W-:Y:S01]  /*5f30*/  F2FP.BF16.F32.PACK_AB R116, R9, R8 ;  /* 0x000000080974723e */ /* 0x000fe200000010ff */
[----:B------:R-:W-:Y:S01]  /*5f40*/  FMUL R13, R78, R17 ;  /* 0x000000114e0d7220 */ /* 0x000fe20000400000 */
[----:B------:R-:W-:Y:S01]  /*5f50*/  FFMA R15, R81, R84, R15 ;  /* 0x00000054510f7223 */ /* 0x000fe2000000000f */
[----:B------:R-:W-:Y:S01]  /*5f60*/  LOP3.LUT R84, R99, 0xffff0000, RZ, 0xc0, !PT ;  /* 0xffff000063547812 */ /* 0x000fe200078ec0ff */
[----:B------:R-:W-:Y:S01]  /*5f70*/  FFMA R12, R81, R83, R12 ;  /* 0x00000053510c7223 */ /* 0x000fe2000000000c */
[----:B------:R-:W-:Y:S01]  /*5f80*/  SHF.L.U32 R83, R99, 0x10, RZ ;  /* 0x0000001063537819 */ /* 0x000fe200000006ff */
[----:B------:R-:W-:Y:S01]  /*5f90*/  FFMA R13, R81, R82, R13 ;  /* 0x00000052510d7223 */ /* 0x000fe2000000000d */
[----:B------:R-:W-:Y:S01]  /*5fa0*/  SHF.L.U32 R82, R104, 0x10, RZ ;  /* 0x0000001068527819 */ /* 0x000fe200000006ff */
[C---:B------:R-:W-:Y:S01]  /*5fb0*/  FMUL R14, R78.reuse, R18 ;  /* 0x000000124e0e7220 */ /* 0x040fe20000400000 */
[----:B------:R-:W-:Y:S01]  /*5fc0*/  F2FP.BF16.F32.PACK_AB R117, R15, R10 ;  /* 0x0000000a0f75723e */ /* 0x000fe200000010ff */
[C---:B------:R-:W-:Y:S01]  /*5fd0*/  FMUL R19, R78.reuse, R19 ;  /* 0x000000134e137220 */ /* 0x040fe20000400000 */
[----:B------:R-:W-:Y:S01]  /*5fe0*/  F2FP.BF16.F32.PACK_AB R118, R13, R12 ;  /* 0x0000000c0d76723e */ /* 0x000fe200000010ff */
[----:B------:R-:W-:Y:S01]  /*5ff0*/  FMUL R16, R78, R20 ;  /* 0x000000144e107220 */ /* 0x000fe20000400000 */
[C---:B------:R-:W-:Y:S01]  /*6000*/  FFMA R14, R81.reuse, R83, R14 ;  /* 0x00000053510e7223 */ /* 0x040fe2000000000e */
[----:B------:R-:W-:Y:S01]  /*6010*/  SHF.L.U32 R83, R106, 0x10, RZ ;  /* 0x000000106a537819 */ /* 0x000fe200000006ff */
[C---:B------:R-:W-:Y:S01]  /*6020*/  FFMA R19, R81.reuse, R84, R19 ;  /* 0x0000005451137223 */ /* 0x040fe20000000013 */
[----:B------:R-:W-:Y:S01]  /*6030*/  LOP3.LUT R84, R104, 0xffff0000, RZ, 0xc0, !PT ;  /* 0xffff000068547812 */ /* 0x000fe200078ec0ff */
[----:B------:R-:W-:Y:S01]  /*6040*/  FFMA R16, R81, R82, R16 ;  /* 0x0000005251107223 */ /* 0x000fe20000000010 */
[----:B------:R-:W-:Y:S01]  /*6050*/  SHF.L.U32 R82, R105, 0x10, RZ ;  /* 0x0000001069527819 */ /* 0x000fe200000006ff */
[C---:B------:R-:W-:Y:S01]  /*6060*/  FMUL R17, R78.reuse, R21 ;  /* 0x000000154e117220 */ /* 0x040fe20000400000 */
[----:B------:R-:W-:Y:S01]  /*6070*/  F2FP.BF16.F32.PACK_AB R119, R19, R14 ;  /* 0x0000000e1377723e */ /* 0x000fe200000010ff */
[C---:B------:R-:W-:Y:S01]  /*6080*/  FMUL R18, R78.reuse, R22 ;  /* 0x000000164e127220 */ /* 0x040fe20000400000 */
[----:B------:R-:W-:Y:S01]  /*6090*/  FMUL R23, R78, R23 ;  /* 0x000000174e177220 */ /* 0x000fe20000400000 */
[C---:B------:R-:W-:Y:S01]  /*60a0*/  FFMA R17, R81.reuse, R84, R17 ;  /* 0x0000005451117223 */ /* 0x040fe20000000011 */
[----:B------:R-:W-:Y:S01]  /*60b0*/  LOP3.LUT R84, R106, 0xffff0000, RZ, 0xc0, !PT ;  /* 0xffff00006a547812 */ /* 0x000fe200078ec0ff */
[----:B------:R-:W-:Y:S01]  /*60c0*/  FFMA R18, R81, R82, R18 ;  /* 0x0000005251127223 */ /* 0x000fe20000000012 */
[----:B------:R-:W-:Y:S01]  /*60d0*/  LOP3.LUT R82, R105, 0xffff0000, RZ, 0xc0, !PT ;  /* 0xffff000069527812 */ /* 0x000fe200078ec0ff */
[C---:B------:R-:W-:Y:S01]  /*60e0*/  FMUL R20, R78.reuse, R24 ;  /* 0x000000184e147220 */ /* 0x040fe20000400000 */
[----:B------:R-:W-:Y:S01]  /*60f0*/  F2FP.BF16.F32.PACK_AB R124, R17, R16 ;  /* 0x00000010117c723e */ /* 0x000fe200000010ff */
[C---:B------:R-:W-:Y:S01]  /*6100*/  FMUL R21, R78.reuse, R25 ;  /* 0x000000194e157220 */ /* 0x040fe20000400000 */
[----:B------:R-:W-:Y:S01]  /*6110*/  FMUL R22, R78, R26 ;  /* 0x0000001a4e167220 */ /* 0x000fe20000400000 */
[C---:B------:R-:W-:Y:S01]  /*6120*/  FFMA R23, R81.reuse, R82, R23 ;  /* 0x0000005251177223 */ /* 0x040fe20000000017 */
[----:B------:R-:W-:Y:S01]  /*6130*/  SHF.L.U32 R82, R112, 0x10, RZ ;  /* 0x0000001070527819 */ /* 0x000fe200000006ff */
[C---:B------:R-:W-:Y:S01]  /*6140*/  FMUL R27, R78.reuse, R27 ;  /* 0x0000001b4e1b7220 */ /* 0x040fe20000400000 */
[----:B------:R-:W-:Y:S01]  /*6150*/  FFMA R20, R81, R83, R20 ;  /* 0x0000005351147223 */ /* 0x000fe20000000014 */
[----:B------:R-:W-:Y:S01]  /*6160*/  SHF.L.U32 R83, R113, 0x10, RZ ;  /* 0x0000001071537819 */ /* 0x000fe200000006ff */
[----:B------:R-:W-:Y:S01]  /*6170*/  FMUL R24, R78, R28 ;  /* 0x0000001c4e187220 */ /* 0x000fe20000400000 */
[----:B------:R-:W-:Y:S01]  /*6180*/  F2FP.BF16.F32.PACK_AB R125, R23, R18 ;  /* 0x00000012177d723e */ /* 0x000fe200000010ff */
[C---:B------:R-:W-:Y:S01]  /*6190*/  FFMA R21, R81.reuse, R84, R21 ;  /* 0x0000005451157223 */ /* 0x040fe20000000015 */
[----:B------:R-:W-:Y:S01]  /*61a0*/  LOP3.LUT R84, R112, 0xffff0000, RZ, 0xc0, !PT ;  /* 0xffff000070547812 */ /* 0x000fe200078ec0ff */
[----:B------:R-:W-:Y:S01]  /*61b0*/  FFMA R22, R81, R85, R22 ;  /* 0x0000005551167223 */ /* 0x000fe20000000016 */
[----:B------:R-:W-:Y:S01]  /*61c0*/  SHF.L.U32 R85, R115, 0x10, RZ ;  /* 0x0000001073557819 */ /* 0x000fe200000006ff */
[----:B------:R-:W-:Y:S01]  /*61d0*/  FFMA R27, R81, R86, R27 ;  /* 0x00000056511b7223 */ /* 0x000fe2000000001b */
[----:B------:R-:W-:Y:S01]  /*61e0*/  F2FP.BF16.F32.PACK_AB R126, R21, R20 ;  /* 0x00000014157e723e */ /* 0x000fe200000010ff */
[----:B------:R-:W-:Y:S01]  /*61f0*/  FFMA R24, R81, R82, R24 ;  /* 0x0000005251187223 */ /* 0x000fe20000000018 */
[----:B------:R-:W-:Y:S01]  /*6200*/  LOP3.LUT R82, R113, 0xffff0000, RZ, 0xc0, !PT ;  /* 0xffff000071527812 */ /* 0x000fe200078ec0ff */
[C---:B------:R-:W-:Y:S01]  /*6210*/  FMUL R25, R78.reuse, R29 ;  /* 0x0000001d4e197220 */ /* 0x040fe20000400000 */
[----:B------:R-:W-:Y:S01]  /*6220*/  F2FP.BF16.F32.PACK_AB R127, R27, R22 ;  /* 0x000000161b7f723e */ /* 0x000fe200000010ff */
[C---:B------:R-:W-:Y:S01]  /*6230*/  FMUL R26, R78.reuse, R30 ;  /* 0x0000001e4e1a7220 */ /* 0x040fe20000400000 */
[----:B------:R-:W-:Y:S01]  /*6240*/  LOP3.LUT R86, R147, 0xffff0000, RZ, 0xc0, !PT ;  /* 0xffff000093567812 */ /* 0x000fe200078ec0ff */
[----:B------:R-:W-:Y:S01]  /*6250*/  FMUL R31, R78, R31 ;  /* 0x0000001f4e1f7220 */ /* 0x000fe20000400000 */
[----:B------:R-:W-:Y:S01]  /*6260*/  FFMA R25, R81, R84, R25 ;  /* 0x0000005451197223 */ /* 0x000fe20000000019 */
[----:B------:R-:W-:Y:S01]  /*6270*/  LOP3.LUT R84, R115, 0xffff0000, RZ, 0xc0, !PT ;  /* 0xffff000073547812 */ /* 0x000fe200078ec0ff */
[C---:B------:R-:W-:Y:S01]  /*6280*/  FFMA R26, R81.reuse, R83, R26 ;  /* 0x00000053511a7223 */ /* 0x040fe2000000001a */
[C---:B------:R-:W-:Y:S01]  /*6290*/  SHF.L.U32 R83, R114.reuse, 0x10, RZ ;  /* 0x0000001072537819 */ /* 0x040fe200000006ff */
[C---:B------:R-:W-:Y:S01]  /*62a0*/  FFMA R31, R81.reuse, R82, R31 ;  /* 0x00000052511f7223 */ /* 0x040fe2000000001f */
[----:B------:R-:W-:Y:S01]  /*62b0*/  LOP3.LUT R82, R114, 0xffff0000, RZ, 0xc0, !PT ;  /* 0xffff000072527812 */ /* 0x000fe200078ec0ff */
[C---:B------:R-:W-:Y:S01]  /*62c0*/  FMUL R28, R78.reuse, R32 ;  /* 0x000000204e1c7220 */ /* 0x040fe20000400000 */
[C---:B------:R-:W-:Y:S01]  /*62d0*/  FMUL R29, R78.reuse, R33 ;  /* 0x000000214e1d7220 */ /* 0x040fe20000400000 */
[C---:B------:R-:W-:Y:S01]  /*62e0*/  FMUL R30, R78.reuse, R34 ;  /* 0x000000224e1e7220 */ /* 0x040fe20000400000 */
[----:B------:R-:W-:Y:S01]  /*62f0*/  FMUL R35, R78, R35 ;  /* 0x000000234e237220 */ /* 0x000fe20000400000 */
[----:B------:R-:W-:Y:S01]  /*6300*/  FFMA R28, R81, R83, R28 ;  /* 0x00000053511c7223 */ /* 0x000fe2000000001c */
[----:B------:R-:W-:Y:S01]  /*6310*/  SHF.L.U32 R83, R121, 0x10, RZ ;  /* 0x0000001079537819 */ /* 0x000fe200000006ff */
[C---:B------:R-:W-:Y:S01]  /*6320*/  FFMA R29, R81.reuse, R82, R29 ;  /* 0x00000052511d7223 */ /* 0x040fe2000000001d */
[C---:B------:R-:W-:Y:S01]  /*6330*/  SHF.L.U32 R82, R120.reuse, 0x10, RZ ;  /* 0x0000001078527819 */ /* 0x040fe200000006ff */
[----:B------:R-:W-:Y:S01]  /*6340*/  FFMA R30, R81, R85, R30 ;  /* 0x00000055511e7223 */ /* 0x000fe2000000001e */
[----:B------:R-:W-:Y:S01]  /*6350*/  SHF.L.U32 R85, R123, 0x10, RZ ;  /* 0x000000107b557819 */ /* 0x000fe200000006ff */
[C---:B------:R-:W-:Y:S01]  /*6360*/  FFMA R35, R81.reuse, R84, R35 ;  /* 0x0000005451237223 */ /* 0x040fe20000000023 */
[----:B------:R-:W-:Y:S01]  /*6370*/  LOP3.LUT R84, R120, 0xffff0000, RZ, 0xc0, !PT ;  /* 0xffff000078547812 */ /* 0x000fe200078ec0ff */
[C---:B------:R-:W-:Y:S01]  /*6380*/  FMUL R32, R78.reuse, R36 ;  /* 0x000000244e207220 */ /* 0x040fe20000400000 */
[C---:B------:R-:W-:Y:S01]  /*6390*/  FMUL R33, R78.reuse, R37 ;  /* 0x000000254e217220 */ /* 0x040fe20000400000 */
[----:B------:R-:W-:Y:S01]  /*63a0*/  FMUL R34, R78, R38 ;  /* 0x000000264e227220 */ /* 0x000fe20000400000 */
[----:B------:R1:W-:Y:S01]  /*63b0*/  STS.128 [R182+UR48+0x400], R92 ;  /* 0x0004005cb6007988 */ /* 0x0003e20008000c30 */
[----:B------:R-:W-:Y:S01]  /*63c0*/  FFMA R32, R81, R82, R32 ;  /* 0x0000005251207223 */ /* 0x000fe20000000020 */
[----:B------:R-:W-:Y:S01]  /*63d0*/  LOP3.LUT R82, R121, 0xffff0000, RZ, 0xc0, !PT ;  /* 0xffff000079527812 */ /* 0x000fe200078ec0ff */
[C---:B------:R-:W-:Y:S01]  /*63e0*/  FFMA R33, R81.reuse, R84, R33 ;  /* 0x0000005451217223 */ /* 0x040fe20000000021 */
[----:B------:R-:W-:Y:S01]  /*63f0*/  LOP3.LUT R84, R122, 0xffff0000, RZ, 0xc0, !PT ;  /* 0xffff00007a547812 */ /* 0x000fe200078ec0ff */
[----:B------:R-:W-:Y:S01]  /*6400*/  FMUL R39, R78, R39 ;  /* 0x000000274e277220 */ /* 0x000fe20000400000 */
[C---:B------:R-:W-:Y:S01]  /*6410*/  FFMA R34, R81.reuse, R83, R34 ;  /* 0x0000005351227223 */ /* 0x040fe20000000022 */
[----:B------:R-:W-:Y:S01]  /*6420*/  SHF.L.U32 R83, R122, 0x10, RZ ;  /* 0x000000107a537819 */ /* 0x000fe200000006ff */
[C---:B------:R-:W-:Y:S01]  /*6430*/  FMUL R36, R78.reuse, R40 ;  /* 0x000000284e247220 */ /* 0x040fe20000400000 */
[----:B------:R-:W-:Y:S01]  /*6440*/  FFMA R39, R81, R82, R39 ;  /* 0x0000005251277223 */ /* 0x000fe20000000027 */
[----:B------:R-:W-:Y:S01]  /*6450*/  LOP3.LUT R82, R123, 0xffff0000, RZ, 0xc0, !PT ;  /* 0xffff00007b527812 */ /* 0x000fe200078ec0ff */
[C---:B------:R-:W-:Y:S01]  /*6460*/  FMUL R37, R78.reuse, R41 ;  /* 0x000000294e257220 */ /* 0x040fe20000400000 */
[C---:B------:R-:W-:Y:S01]  /*6470*/  FMUL R38, R78.reuse, R42 ;  /* 0x0000002a4e267220 */ /* 0x040fe20000400000 */
[----:B------:R-:W-:Y:S01]  /*6480*/  FMUL R43, R78, R43 ;  /* 0x0000002b4e2b7220 */ /* 0x000fe20000400000 */
[C---:B------:R-:W-:Y:S01]  /*6490*/  FFMA R36, R81.reuse, R83, R36 ;  /* 0x0000005351247223 */ /* 0x040fe20000000024 */
[C---:B------:R-:W-:Y:S01]  /*64a0*/  SHF.L.U32 R83, R128.reuse, 0x10, RZ ;  /* 0x0000001080537819 */ /* 0x040fe200000006ff */
[----:B------:R2:W-:Y:S01]  /*64b0*/  STS.128 [R181+0x400], R116 ;  /* 0x00040074b5007388 */ /* 0x0005e20000000c00 */
[----:B------:R-:W-:Y:S01]  /*64c0*/  FFMA R37, R81, R84, R37 ;  /* 0x0000005451257223 */ /* 0x000fe20000000025 */
[----:B------:R-:W-:Y:S01]  /*64d0*/  LOP3.LUT R84, R129, 0xffff0000, RZ, 0xc0, !PT ;  /* 0xffff000081547812 */ /* 0x000fe200078ec0ff */
[----:B------:R-:W-:Y:S01]  /*64e0*/  FFMA R38, R81, R85, R38 ;  /* 0x0000005551267223 */ /* 0x000fe20000000026 */
[----:B------:R-:W-:Y:S01]  /*64f0*/  SHF.L.U32 R85, R129, 0x10, RZ ;  /* 0x0000001081557819 */ /* 0x000fe200000006ff */
        /* <DEDUP_REMOVED lines=8> */
[----:B------:R4:W-:Y:S01]  /*6580*/  STS.128 [R180+0x400], R124 ;  /* 0x0004007cb4007388 */ /* 0x0009e20000000c00 */
[C---:B------:R-:W-:Y:S01]  /*6590*/  FFMA R41, R81.reuse, R82, R41 ;  /* 0x0000005251297223 */ /* 0x040fe20000000029 */
[C---:B------:R-:W-:Y:S01]  /*65a0*/  SHF.L.U32 R82, R130.reuse, 0x10, RZ ;  /* 0x0000001082527819 */ /* 0x040fe200000006ff */
[----:B------:R-:W-:Y:S01]  /*65b0*/  FFMA R42, R81, R85, R42 ;  /* 0x00000055512a7223 */ /* 0x000fe2000000002a */
[----:B------:R-:W-:Y:S01]  /*65c0*/  SHF.L.U32 R85, R137, 0x10, RZ ;  /* 0x0000001089557819 */ /* 0x000fe200000006ff */
[----:B------:R-:W-:Y:S01]  /*65d0*/  FFMA R47, R81, R84, R47 ;  /* 0x00000054512f7223 */ /* 0x000fe2000000002f */
[----:B------:R-:W-:Y:S01]  /*65e0*/  LOP3.LUT R84, R130, 0xffff0000, RZ, 0xc0, !PT ;  /* 0xffff000082547812 */ /* 0x000fe200078ec0ff */
[C---:B------:R-:W-:Y:S01]  /*65f0*/  FMUL R44, R78.reuse, R48 ;  /* 0x000000304e2c7220 */ /* 0x040fe20000400000 */
[----:B-1----:R-:W-:Y:S01]  /*6600*/  F2FP.BF16.F32.PACK_AB R92, R25, R24 ;  /* 0x00000018195c723e */ /* 0x002fe200000010ff */
[C---:B------:R-:W-:Y:S01]  /*6610*/  FMUL R45, R78.reuse, R49 ;  /* 0x000000314e2d7220 */ /* 0x040fe20000400000 */
[----:B------:R-:W-:Y:S01]  /*6620*/  F2FP.BF16.F32.PACK_AB R93, R31, R26 ;  /* 0x0000001a1f5d723e */ /* 0x000fe200000010ff */
[----:B------:R-:W-:Y:S01]  /*6630*/  FMUL R46, R78, R50 ;  /* 0x000000324e2e7220 */ /* 0x000fe20000400000 */
[----:B------:R-:W-:Y:S01]  /*6640*/  F2FP.BF16.F32.PACK_AB R94, R29, R28 ;  /* 0x0000001c1d5e723e */ /* 0x000fe200000010ff */
[----:B------:R-:W-:Y:S01]  /*6650*/  FFMA R44, R81, R82, R44 ;  /* 0x00000052512c7223 */ /* 0x000fe2000000002c */
[----:B------:R-:W-:Y:S01]  /*6660*/  LOP3.LUT R82, R131, 0xffff0000, RZ, 0xc0, !PT ;  /* 0xffff000083527812 */ /* 0x000fe200078ec0ff */
[----:B------:R-:W-:Y:S01]  /*6670*/  FFMA R45, R81, R84, R45 ;  /* 0x00000054512d7223 */ /* 0x000fe2000000002d */
[----:B------:R-:W-:Y:S01]  /*6680*/  LOP3.LUT R84, R136, 0xffff0000, RZ, 0xc0, !PT ;  /* 0xffff000088547812 */ /* 0x000fe200078ec0ff */
[----:B------:R-:W-:Y:S01]  /*6690*/  FMUL R51, R78, R51 ;  /* 0x000000334e337220 */ /* 0x000fe20000400000 */
[----:B------:R-:W-:Y:S01]  /*66a0*/  F2FP.BF16.F32.PACK_AB R95, R35, R30 ;  /* 0x0000001e235f723e */ /* 0x000fe200000010ff */
[----:B------:R-:W-:Y:S01]  /*66b0*/  FFMA R46, R81, R83, R46 ;  /* 0x00000053512e7223 */ /* 0x000fe2000000002e */
[----:B------:R-:W-:Y:S01]  /*66c0*/  SHF.L.U32 R83, R136, 0x10, RZ ;  /* 0x0000001088537819 */ /* 0x000fe200000006ff */
[C---:B------:R-:W-:Y:S01]  /*66d0*/  FMUL R48, R78.reuse, R52 ;  /* 0x000000344e307220 */ /* 0x040fe20000400000 */
[----:B--2---:R-:W-:Y:S01]  /*66e0*/  F2FP.BF16.F32.PACK_AB R116, R33, R32 ;  /* 0x000000202174723e */ /* 0x004fe200000010ff */
[----:B------:R-:W-:Y:S01]  /*66f0*/  FFMA R51, R81, R82, R51 ;  /* 0x0000005251337223 */ /* 0x000fe20000000033 */
[----:B------:R-:W-:Y:S01]  /*6700*/  LOP3.LUT R82, R137, 0xffff0000, RZ, 0xc0, !PT ;  /* 0xffff000089527812 */ /* 0x000fe200078ec0ff */
[----:B------:R1:W-:Y:S01]  /*6710*/  STS.128 [R178+0x400], R92 ;  /* 0x0004005cb2007388 */ /* 0x0003e20000000c00 */
[----:B------:R-:W-:Y:S01]  /*6720*/  F2FP.BF16.F32.PACK_AB R117, R39, R34 ;  /* 0x000000222775723e */ /* 0x000fe200000010ff */
[C---:B------:R-:W-:Y:S01]  /*6730*/  FMUL R49, R78.reuse, R53 ;  /* 0x000000354e317220 */ /* 0x040fe20000400000 */
[----:B------:R-:W-:Y:S01]  /*6740*/  F2FP.BF16.F32.PACK_AB R118, R37, R36 ;  /* 0x000000242576723e */ /* 0x000fe200000010ff */
[C---:B------:R-:W-:Y:S01]  /*6750*/  FMUL R50, R78.reuse, R54 ;  /* 0x000000364e327220 */ /* 0x040fe20000400000 */
[----:B------:R-:W-:Y:S01]  /*6760*/  F2FP.BF16.F32.PACK_AB R119, R43, R38 ;  /* 0x000000262b77723e */ /* 0x000fe200000010ff */
[----:B------:R-:W-:Y:S01]  /*6770*/  FMUL R55, R78, R55 ;  /* 0x000000374e377220 */ /* 0x000fe20000400000 */
[----:B----4-:R-:W-:Y:S01]  /*6780*/  F2FP.BF16.F32.PACK_AB R124, R41, R40 ;  /* 0x00000028297c723e */ /* 0x010fe200000010ff */
[C---:B------:R-:W-:Y:S01]  /*6790*/  FFMA R48, R81.reuse, R83, R48 ;  /* 0x0000005351307223 */ /* 0x040fe20000000030 */
[C---:B------:R-:W-:Y:S01]  /*67a0*/  FFMA R49, R81.reuse, R84, R49 ;  /* 0x0000005451317223 */ /* 0x040fe20000000031 */
[----:B------:R1:W-:Y:S01]  /*67b0*/  STS.128 [R177+0x400], R116 ;  /* 0x00040074b1007388 */ /* 0x0003e20000000c00 */
[C---:B------:R-:W-:Y:S01]  /*67c0*/  SHF.L.U32 R83, R138.reuse, 0x10, RZ ;  /* 0x000000108a537819 */ /* 0x040fe200000006ff */
[----:B------:R-:W-:Y:S01]  /*67d0*/  FFMA R50, R81, R85, R50 ;  /* 0x0000005551327223 */ /* 0x000fe20000000032 */
[----:B------:R-:W-:Y:S01]  /*67e0*/  SHF.L.U32 R85, R139, 0x10, RZ ;  /* 0x000000108b557819 */ /* 0x000fe200000006ff */
[----:B------:R-:W-:Y:S01]  /*67f0*/  FFMA R55, R81, R82, R55 ;  /* 0x0000005251377223 */ /* 0x000fe20000000037 */
[----:B------:R-:W-:Y:S01]  /*6800*/  LOP3.LUT R82, R138, 0xffff0000, RZ, 0xc0, !PT ;  /* 0xffff00008a527812 */ /* 0x000fe200078ec0ff */
[C---:B------:R-:W-:Y:S01]  /*6810*/  FMUL R52, R78.reuse, R56 ;  /* 0x000000384e347220 */ /* 0x040fe20000400000 */
[----:B------:R-:W-:Y:S01]  /*6820*/  LOP3.LUT R84, R139, 0xffff0000, RZ, 0xc0, !PT ;  /* 0xffff00008b547812 */ /* 0x000fe200078ec0ff */
[C---:B------:R-:W-:Y:S01]  /*6830*/  FMUL R53, R78.reuse, R57 ;  /* 0x000000394e357220 */ /* 0x040fe20000400000 */
[C---:B------:R-:W-:Y:S01]  /*6840*/  FMUL R54, R78.reuse, R58 ;  /* 0x0000003a4e367220 */ /* 0x040fe20000400000 */
[----:B------:R-:W-:Y:S01]  /*6850*/  FMUL R59, R78, R59 ;  /* 0x0000003b4e3b7220 */ /* 0x000fe20000400000 */
[C---:B------:R-:W-:Y:S01]  /*6860*/  FFMA R52, R81.reuse, R83, R52 ;  /* 0x0000005351347223 */ /* 0x040fe20000000034 */
[C---:B------:R-:W-:Y:S01]  /*6870*/  FFMA R53, R81.reuse, R82, R53 ;  /* 0x0000005251357223 */ /* 0x040fe20000000035 */
[C---:B------:R-:W-:Y:S01]  /*6880*/  FFMA R54, R81.reuse, R85, R54 ;  /* 0x0000005551367223 */ /* 0x040fe20000000036 */
[----:B------:R-:W-:Y:S01]  /*6890*/  FFMA R59, R81, R84, R59 ;  /* 0x00000054513b7223 */ /* 0x000fe2000000003b */
[----:B------:R-:W-:Y:S01]  /*68a0*/  SHF.L.U32 R82, R144, 0x10, RZ ;  /* 0x0000001090527819 */ /* 0x000fe200000006ff */
[----:B------:R-:W-:Y:S01]  /*68b0*/  FMUL R56, R78, R60 ;  /* 0x0000003c4e387220 */ /* 0x000fe20000400000 */
[----:B------:R-:W-:Y:S01]  /*68c0*/  LOP3.LUT R84, R144, 0xffff0000, RZ, 0xc0, !PT ;  /* 0xffff000090547812 */ /* 0x000fe200078ec0ff */
[C---:B------:R-:W-:Y:S01]  /*68d0*/  FMUL R57, R78.reuse, R61 ;  /* 0x0000003d4e397220 */ /* 0x040fe20000400000 */
[----:B------:R-:W-:Y:S01]  /*68e0*/  SHF.L.U32 R83, R145, 0x10, RZ ;  /* 0x0000001091537819 */ /* 0x000fe200000006ff */
[C---:B------:R-:W-:Y:S01]  /*68f0*/  FMUL R58, R78.reuse, R62 ;  /* 0x0000003e4e3a7220 */ /* 0x040fe20000400000 */
[----:B------:R-:W-:Y:S01]  /*6900*/  F2FP.BF16.F32.PACK_AB R125, R47, R42 ;  /* 0x0000002a2f7d723e */ /* 0x000fe200000010ff */
[----:B------:R-:W-:Y:S01]  /*6910*/  FFMA R56, R81, R82, R56 ;  /* 0x0000005251387223 */ /* 0x000fe20000000038 */
[----:B------:R-:W-:Y:S01]  /*6920*/  F2FP.BF16.F32.PACK_AB R126, R45, R44 ;  /* 0x0000002c2d7e723e */ /* 0x000fe200000010ff */
[----:B------:R-:W-:Y:S01]  /*6930*/  FFMA R57, R81, R84, R57 ;  /* 0x0000005451397223 */ /* 0x000fe20000000039 */
[----:B------:R-:W-:Y:S01]  /*6940*/  F2FP.BF16.F32.PACK_AB R127, R51, R46 ;  /* 0x0000002e337f723e */ /* 0x000fe200000010ff */
[----:B------:R-:W-:Y:S01]  /*6950*/  FFMA R58, R81, R83, R58 ;  /* 0x00000053513a7223 */ /* 0x000fe2000000003a */
[----:B------:R-:W-:Y:S01]  /*6960*/  LOP3.LUT R82, R145, 0xffff0000, RZ, 0xc0, !PT ;  /* 0xffff000091527812 */ /* 0x000fe200078ec0ff */
[----:B------:R-:W-:Y:S01]  /*6970*/  FMUL R63, R78, R63 ;  /* 0x0000003f4e3f7220 */ /* 0x000fe20000400000 */
[----:B------:R-:W-:Y:S01]  /*6980*/  SHF.L.U32 R83, R146, 0x10, RZ ;  /* 0x0000001092537819 */ /* 0x000fe200000006ff */
[----:B------:R1:W-:Y:S01]  /*6990*/  STS.128 [R176+0x400], R124 ;  /* 0x0004007cb0007388 */ /* 0x0003e20000000c00 */
[----:B------:R-:W-:Y:S01]  /*69a0*/  FMUL R60, R78, R64 ;  /* 0x000000404e3c7220 */ /* 0x000fe20000400000 */
[----:B------:R-:W-:Y:S01]  /*69b0*/  LOP3.LUT R84, R146, 0xffff0000, RZ, 0xc0, !PT ;  /* 0xffff000092547812 */ /* 0x000fe200078ec0ff */
[C---:B------:R-:W-:Y:S01]  /*69c0*/  FMUL R61, R78.reuse, R65 ;  /* 0x000000414e3d7220 */ /* 0x040fe20000400000 */
[----:B------:R-:W-:Y:S01]  /*69d0*/  SHF.L.U32 R85, R147, 0x10, RZ ;  /* 0x0000001093557819 */ /* 0x000fe200000006ff */
[C---:B------:R-:W-:Y:S01]  /*69e0*/  FMUL R62, R78.reuse, R66 ;  /* 0x000000424e3e7220 */ /* 0x040fe20000400000 */
[----:B------:R-:W-:Y:S01]  /*69f0*/  FFMA R63, R81, R82, R63 ;  /* 0x00000052513f7223 */ /* 0x000fe2000000003f */
[----:B------:R-:W-:Y:S01]  /*6a00*/  FMUL R67, R78, R67 ;  /* 0x000000434e437220 */ /* 0x000fe20000400000 */
[----:B------:R-:W-:Y:S01]  /*6a10*/  F2FP.BF16.F32.PACK_AB R132, R49, R48 ;  /* 0x000000303184723e */ /* 0x000fe200000010ff */
[----:B------:R-:W-:Y:S01]  /*6a20*/  FFMA R60, R81, R83, R60 ;  /* 0x00000053513c7223 */ /* 0x000fe2000000003c */
[----:B------:R-:W-:Y:S01]  /*6a30*/  F2FP.BF16.F32.PACK_AB R133, R55, R50 ;  /* 0x000000323785723e */ /* 0x000fe200000010ff */
[----:B------:R-:W-:Y:S01]  /*6a40*/  FFMA R61, R81, R84, R61 ;  /* 0x00000054513d7223 */ /* 0x000fe2000000003d */
[----:B------:R-:W-:Y:S01]  /*6a50*/  F2FP.BF16.F32.PACK_AB R134, R53, R52 ;  /* 0x000000343586723e */ /* 0x000fe200000010ff */
[----:B------:R-:W-:Y:S01]  /*6a60*/  FFMA R62, R81, R85, R62 ;  /* 0x00000055513e7223 */ /* 0x000fe2000000003e */
[----:B------:R-:W-:Y:S01]  /*6a70*/  F2FP.BF16.F32.PACK_AB R135, R59, R54 ;  /* 0x000000363b87723e */ /* 0x000fe200000010ff */
[----:B------:R-:W-:Y:S01]  /*6a80*/  FFMA R67, R81, R86, R67 ;  /* 0x0000005651437223 */ /* 0x000fe20000000043 */
[----:B------:R-:W-:Y:S02]  /*6a90*/  F2FP.BF16.F32.PACK_AB R140, R57, R56 ;  /* 0x00000038398c723e */ /* 0x000fe400000010ff */
[----:B------:R-:W-:Y:S01]  /*6aa0*/  F2FP.BF16.F32.PACK_AB R141, R63, R58 ;  /* 0x0000003a3f8d723e */ /* 0x000fe200000010ff */
[----:B------:R1:W-:Y:S01]  /*6ab0*/  STS.128 [R175+0x400], R132 ;  /* 0x00040084af007388 */ /* 0x0003e20000000c00 */
[----:B------:R-:W-:Y:S02]  /*6ac0*/  F2FP.BF16.F32.PACK_AB R142, R61, R60 ;  /* 0x0000003c3d8e723e */ /* 0x000fe400000010ff */
[----:B------:R-:W-:Y:S05]  /*6ad0*/  F2FP.BF16.F32.PACK_AB R143, R67, R62 ;  /* 0x0000003e438f723e */ /* 0x000fea00000010ff */
[----:B------:R1:W-:Y:S01]  /*6ae0*/  STS.128 [R174+0x400], R140 ;  /* 0x0004008cae007388 */ /* 0x0003e20000000c00 */
[----:B------:R-:W-:Y:S01]  /*6af0*/  @!PT LDS RZ, [RZ] ;  /* 0x00000000fffff984 */ /* 0x000fe20000000800 */
[----:B------:R-:W-:Y:S01]  /*6b00*/  @!PT LDS RZ, [RZ] ;  /* 0x00000000fffff984 */ /* 0x000fe20000000800 */
[----:B------:R-:W-:Y:S01]  /*6b10*/  @!PT LDS RZ, [RZ] ;  /* 0x00000000fffff984 */ /* 0x000fe20000000800 */
[----:B------:R-:W-:Y:S01]  /*6b20*/  @!PT LDS RZ, [RZ] ;  /* 0x00000000fffff984 */ /* 0x000fe20000000800 */
[----:B------:R2:W-:Y:S07]  /*6b30*/  MEMBAR.ALL.CTA ;  /* 0x0000000000007992 */ /* 0x0005ee0000008000 */
[----:B--2---:R-:W2:Y:S02]  /*6b40*/  FENCE.VIEW.ASYNC.S ;  /* 0x00000000000073c6 */ /* 0x004ea40000000000 */
[----:B--2---:R-:W-:Y:S06]  /*6b50*/  BAR.SYNC.DEFER_BLOCKING 0x1, 0x80 ;  /* 0x0042000000007b1d */ /* 0x004fec0000010000 */
[----:B------:R-:W-:Y:S05]  /*6b60*/  @P0 BRA `(.L_x_98) ;  /* 0x0000000000280947 */ /* 0x000fea0003800000 */
[----:B------:R-:W-:Y:S02]  /*6b70*/  UIADD3 UR4, UPT, UPT, UR48, 0x400, URZ ;  /* 0x0000040030047890 */ /* 0x000fe4000fffe0ff */
[----:B------:R-:W-:Y:S01]  /*6b80*/  UIADD3 UR6, UP0, UPT, UR52, 0x680, URZ ;  /* 0x0000068034067890 */ /* 0x000fe2000ff1e0ff */
[----:B------:R-:W-:Y:S03]  /*6b90*/  UMOV UR43, UR36 ;  /* 0x00000024002b7c82 */ /* 0x000fe60008000000 */
[----:B------:R-:W-:Y:S01]  /*6ba0*/  MOV R163, UR4 ;  /* 0x0000000400a37c02 */ /* 0x000fe20008000f00 */
[----:B------:R-:W-:Y:S03]  /*6bb0*/  UIADD3.X UR7, UPT, UPT, URZ, UR53, URZ, UP0, !UPT ;  /* 0x00000035ff077290 */ /* 0x000fe600087fe4ff */
[----:B------:R-:W-:Y:S11]  /*6bc0*/  R2UR UR40, R163 ;  /* 0x00000000a32872ca */ /* 0x000ff600000e0000 */
[----:B------:R-:W-:Y:S02]  /*6bd0*/  @!UPT UIADD3 URZ, UPT, UPT, URZ, URZ, URZ ;  /* 0x000000fffffff290 */ /* 0x000fe4000fffe0ff */
[----:B------:R2:W-:Y:S01]  /*6be0*/  UTMASTG.3D [UR40], [UR6] ;  /* 0x00000028060073b5 */ /* 0x0005e20008010000 */
[----:B------:R0:W-:Y:S01]  /*6bf0*/  UTMACMDFLUSH ;  /* 0x00000000000079b7 */ /* 0x0001e20000000000 */
[----:B--2---:R-:W-:Y:S04]  /*6c00*/  DEPBAR.LE SB0, 0x1 ;  /* 0x000080400000791a */ /* 0x004fe80000000000 */
.L_x_98:
[----:B------:R-:W-:Y:S05]  /*6c10*/  BSYNC.RECONVERGENT B0 ;  /* 0x0000000000007941 */ /* 0x000fea0003800200 */
.L_x_97:
[----:B------:R-:W-:Y:S01]  /*6c20*/  BAR.SYNC.DEFER_BLOCKING 0x1, 0x80 ;  /* 0x0042000000007b1d */ /* 0x000fe20000010000 */
[----:B------:R-:W-:Y:S01]  /*6c30*/  ISETP.NE.AND P1, PT, R179, RZ, PT ;  /* 0x000000ffb300720c */ /* 0x000fe20003f25270 */
[----:B------:R-:W-:Y:S01]  /*6c40*/  UISETP.NE.AND UP0, UPT, UR49, URZ, UPT ;  /* 0x000000ff3100728c */ /* 0x000fe2000bf05270 */
[----:B------:R-:W-:Y:S11]  /*6c50*/  LEA R3, R101, UR48, 0x3 ;  /* 0x0000003065037c11 */ /* 0x000ff6000f8e18ff */
[----:B------:R-:W-:Y:S01]  /*6c60*/  @P1 SHF.L.U32 R2, R167, 0x1f, RZ ;  /* 0x0000001fa7021819 */ /* 0x000fe200000006ff */
[----:B------:R-:W-:Y:S06]  /*6c70*/  BRA.U !UP0, `(.L_x_99) ;  /* 0x0000000108247547 */ /* 0x000fec000b800000 */
[----:B------:R-:W-:Y:S01]  /*6c80*/  IMAD.U32 R5, RZ, RZ, UR51 ;  /* 0x00000033ff057e24 */ /* 0x000fe2000f8e00ff */
[----:B------:R-:W-:Y:S01]  /*6c90*/  MOV R0, UR37 ;  /* 0x0000002500007c02 */ /* 0x000fe20008000f00 */
[----:B------:R-:W-:Y:S03]  /*6ca0*/  UIADD3 UR51, UPT, UPT, UR51, 0x1, URZ ;  /* 0x0000000133337890 */ /* 0x000fe6000fffe0ff */
[----:B------:R-:W-:Y:S01]  /*6cb0*/  @P1 LEA R5, R5, UR48, 0x3 ;  /* 0x0000003005051c11 */ /* 0x000fe2000f8e18ff */
[----:B------:R-:W-:Y:S04]  /*6cc0*/  UISETP.NE.AND UP0, UPT, UR51, 0x4, UPT ;  /* 0x000000043300788c */ /* 0x000fe8000bf05270 */
[----:B------:R-:W-:Y:S01]  /*6cd0*/  @P1 VIADD R5, R5, 0x70 ;  /* 0x0000007005051836 */ /* 0x000fe20000000000 */
[----:B------:R-:W-:Y:S04]  /*6ce0*/  USEL UR51, UR51, URZ, UP0 ;  /* 0x000000ff33337287 */ /* 0x000fe80008000000 */
[----:B------:R-:W-:Y:S04]  /*6cf0*/  @P1 PRMT R0, R0, 0x654, R5 ;  /* 0x0000065400001816 */ /* 0x000fe80000000005 */
[----:B------:R2:W-:Y:S04]  /*6d00*/  @P1 SYNCS.ARRIVE.TRANS64.RED.A1T0 RZ, [R0+URZ], RZ ;  /* 0x000000ff00ff19a7 */ /* 0x0005e800081004ff */
.L_x_99:
[----:B------:R-:W4:Y:S01]  /*6d10*/  @P1 SYNCS.PHASECHK.TRANS64.TRYWAIT P0, [R3+URZ+0x50], R2 ;  /* 0x00005002030015a7 */ /* 0x000f2200080011ff */
[----:B------:R-:W-:Y:S01]  /*6d20*/  BSSY B1, `(.L_x_100) ;  /* 0x000001f000017945 */ /* 0x000fe20003800000 */
[----:B----4-:R-:W-:Y:S03]  /*6d30*/  @P1 SEL R103, RZ, 0x1, !P0 ;  /* 0x00000001ff671807 */ /* 0x010fe60004000000 */
[----:B------:R-:W-:Y:S05]  /*6d40*/  @!P1 BRA `(.L_x_101) ;  /* 0x0000000000709947 */ /* 0x000fea0003800000 */
[----:B------:R-:W-:Y:S01]  /*6d50*/  ISETP.NE.AND P1, PT, R109, RZ, PT ;  /* 0x000000ff6d00720c */ /* 0x000fe20003f25270 */
[----:B------:R-:W-:Y:S01]  /*6d60*/  BSSY B0, `(.L_x_102) ;  /* 0x000000b000007945 */ /* 0x000fe20003800000 */
[----:B------:R-:W-:Y:S11]  /*6d70*/  ISETP.NE.AND P0, PT, R103, RZ, PT ;  /* 0x000000ff6700720c */ /* 0x000ff60003f05270 */
[----:B------:R-:W-:Y:S05]  /*6d80*/  @P1 IMAD R4, R101, 0x4000, R182 ;  /* 0x0000400065041824 */ /* 0x000fea00078e02b6 */
[----:B------:R-:W-:Y:S04]  /*6d90*/  @P1 IADD3 R9, PT, PT, R4, UR48, RZ ;  /* 0x0000003004091c10 */ /* 0x000fe8000fffe0ff */
[----:B------:R-:W-:Y:S01]  /*6da0*/  @P1 IADD3 R7, PT, PT, R102, R9, RZ ;  /* 0x0000000966071210 */ /* 0x000fe20007ffe0ff */
[--C-:B------:R-:W-:Y:S02]  /*6db0*/  @P1 IMAD.IADD R5, R100, 0x1, R9.reuse ;  /* 0x0000000164051824 */ /* 0x100fe400078e0209 */
[----:B------:R-:W-:Y:S01]  /*6dc0*/  @P1 IMAD.IADD R2, R108, 0x1, R9 ;  /* 0x000000016c021824 */ /* 0x000fe200078e0209 */
[----:B------:R-:W-:Y:S06]  /*6dd0*/  @P0 BRA `(.L_x_103) ;  /* 0x00000000000c0947 */ /* 0x000fec0003800000 */
[----:B--2---:R-:W-:Y:S04]  /*6de0*/  SHF.L.U32 R0, R167, 0x1f, RZ ;  /* 0x0000001fa7007819 */ /* 0x004fe800000006ff */
[----:B------:R-:W2:Y:S02]  /*6df0*/  SYNCS.PHASECHK.TRANS64.TRYWAIT P0, [R3+URZ+0x50], R0 ;  /* 0x00005000030075a7 */ /* 0x000ea400080011ff */
[----:B--2---:R-:W-:Y:S05]  /*6e00*/  @!P0 BRA `(.L_x_104) ;  /* 0x0000004800248947 */ /* 0x004fea0003800000 */
.L_x_103:
[----:B------:R-:W-:Y:S05]  /*6e10*/  BSYNC B0 ;  /* 0x0000000000007941 */ /* 0x000fea0003800000 */
.L_x_102:
[----:B------:R-:W-:Y:S01]  /*6e20*/  ISETP.NE.AND P0, PT, R109, RZ, PT ;  /* 0x000000ff6d00720c */ /* 0x000fe20003f05270 */
[----:B------:R-:W-:Y:S11]  /*6e30*/  VIADD R101, R101, 0x1 ;  /* 0x0000000165657836 */ /* 0x000ff60000000000 */
[----:B------:R-:W-:Y:S01]  /*6e40*/  @!UPT UIADD3 URZ, UPT, UPT, URZ, URZ, URZ ;  /* 0x000000fffffff290 */ /* 0x000fe2000fffe0ff */
[----:B------:R4:W1:Y:S01]  /*6e50*/  @P0 LDS.128 R88, [R4+UR48+0x400] ;  /* 0x0004003004580984 */ /* 0x0008620008000c00 */
[--C-:B--2---:R-:W-:Y:S01]  /*6e60*/  @P0 IMAD.IADD R3, R102, 0x1, R5.reuse ;  /* 0x0000000166030824 */ /* 0x104fe200078e0205 */
[C---:B------:R-:W-:Y:S01]  /*6e70*/  @P0 IADD3 R0, PT, PT, R108.reuse, R7, RZ ;  /* 0x000000076c000210 */ /* 0x040fe20007ffe0ff */
[C---:B------:R-:W-:Y:S01]  /*6e80*/  @P0 IMAD.IADD R6, R108.reuse, 0x1, R5 ;  /* 0x000000016c060824 */ /* 0x040fe200078e0205 */
[----:B------:R4:W2:Y:S02]  /*6e90*/  @P0 LDS.128 R96, [R2+0x400] ;  /* 0x0004000002600984 */ /* 0x0008a40000000c00 */
[----:B------:R-:W-:Y:S02]  /*6ea0*/  @P0 IADD3 R8, PT, PT, R108, R3, RZ ;  /* 0x000000036c080210 */ /* 0x000fe40007ffe0ff */
[----:B------:R4:W1:Y:S04]  /*6eb0*/  @P0 LDS.128 R104, [R7+0x400] ;  /* 0x0004000007680984 */ /* 0x0008680000000c00 */
[----:B------:R4:W1:Y:S04]  /*6ec0*/  @P0 LDS.128 R112, [R0+0x400] ;  /* 0x0004000000700984 */ /* 0x0008680000000c00 */
[----:B------:R4:W1:Y:S04]  /*6ed0*/  @P0 LDS.128 R120, [R5+0x400] ;  /* 0x0004000005780984 */ /* 0x0008680000000c00 */
[----:B------:R4:W1:Y:S04]  /*6ee0*/  @P0 LDS.128 R128, [R6+0x400] ;  /* 0x0004000006800984 */ /* 0x0008680000000c00 */
[----:B------:R4:W1:Y:S04]  /*6ef0*/  @P0 LDS.128 R136, [R3+0x400] ;  /* 0x0004000003880984 */ /* 0x0008680000000c00 */
[----:B------:R4:W1:Y:S02]  /*6f00*/  @P0 LDS.128 R144, [R8+0x400] ;  /* 0x0004000008900984 */ /* 0x0008640000000c00 */
.L_x_101:
[----:B------:R-:W-:Y:S05]  /*6f10*/  BSYNC B1 ;  /* 0x0000000000017941 */ /* 0x000fea0003800000 */
.L_x_100:
[----:B----4-:R-:W-:Y:S05]  /*6f20*/  VIADD R3, R80, 0x40 ;  /* 0x0000004050037836 */ /* 0x010fea0000000000 */
[----:B------:R-:W-:Y:S04]  /*6f30*/  SHF.R.U32.HI R3, RZ, 0x15, R3 ;  /* 0x00000015ff037819 */ /* 0x000fe80000011603 */
[----:B------:R-:W-:Y:S11]  /*6f40*/  LOP3.LUT P0, RZ, R3, 0x3, R162, 0x48, !PT ;  /* 0x0000000303ff7812 */ /* 0x000ff600078048a2 */
[----:B------:R-:W-:Y:S02]  /*6f50*/  @!UPT UIADD3 URZ, UPT, UPT, URZ, URZ, URZ ;  /* 0x000000fffffff290 */ /* 0x000fe4000fffe0ff */
        /* <DEDUP_REMOVED lines=17> */
.L_x_105:
[----:B------:R-:W-:Y:S01]  /*7070*/  ISETP.NE.AND P6, PT, R179, RZ, PT ;  /* 0x000000ffb300720c */ /* 0x000fe20003fc5270 */
[----:B------:R-:W-:Y:S05]  /*7080*/  WARPSYNC.ALL ;  /* 0x0000000000007948 */ /* 0x000fea0003800000 */
[----:B------:R-:W-:Y:S01]  /*7090*/  R2UR UR4, R80 ;  /* 0x00000000500472ca */ /* 0x000fe200000e0000 */
[----:B------:R-:W-:Y:S01]  /*70a0*/  BSSY.RECONVERGENT B0, `(.L_x_106) ;  /* 0x0000103000007945 */ /* 0x000fe20003800200 */
[----:B--2---:R-:W-:Y:S02]  /*70b0*/  MOV R0, UR51 ;  /* 0x0000003300007c02 */ /* 0x004fe40008000f00 */
[----:B------:R-:W-:Y:S02]  /*70c0*/  MOV R85, UR37 ;  /* 0x0000002500557c02 */ /* 0x000fe40008000f00 */
[----:B-1----:R-:W-:Y:S02]  /*70d0*/  SHF.L.U32 R82, R88, 0x10, RZ ;  /* 0x0000001058527819 */ /* 0x002fe400000006ff */
[----:B------:R-:W-:Y:S02]  /*70e0*/  @P6 LEA R0, R0, UR48, 0x3 ;  /* 0x0000003000006c11 */ /* 0x000fe4000f8e18ff */
[----:B------:R-:W-:Y:S02]  /*70f0*/  LOP3.LUT R83, R88, 0xffff0000, RZ, 0xc0, !PT ;  /* 0xffff000058537812 */ /* 0x000fe400078ec0ff */
[----:B------:R-:W-:Y:S01]  /*7100*/  @P6 IADD3 R0, PT, PT, R0, 0x70, RZ ;  /* 0x0000007000006810 */ /* 0x000fe20007ffe0ff */
[----:B------:R-:W1:Y:S01]  /*7110*/  LDTM.x64 R4, tmem[UR4+0x40] ;  /* 0x00004004000479ee */ /* 0x000e620008340000 */
[----:B------:R-:W-:Y:S02]  /*7120*/  SHF.L.U32 R84, R89, 0x10, RZ ;  /* 0x0000001059547819 */ /* 0x000fe400000006ff */
[----:B------:R-:W-:Y:S02]  /*7130*/  @P6 PRMT R85, R85, 0x654, R0 ;  /* 0x0000065455556816 */ /* 0x000fe40000000000 */
[----:B------:R-:W-:Y:S02]  /*7140*/  LOP3.LUT R86, R89, 0xffff0000, RZ, 0xc0, !PT ;  /* 0xffff000059567812 */ /* 0x000fe400078ec0ff */
[----:B------:R-:W-:Y:S01]  /*7150*/  ISETP.NE.AND P0, PT, R170, RZ, PT ;  /* 0x000000ffaa00720c */ /* 0x000fe20003f05270 */
[C---:B-1----:R-:W-:Y:S01]  /*7160*/  FMUL R0, R78.reuse, R4 ;  /* 0x000000044e007220 */ /* 0x042fe20000400000 */
[C---:B------:R-:W-:Y:S01]  /*7170*/  FMUL R2, R78.reuse, R5 ;  /* 0x000000054e027220 */ /* 0x040fe20000400000 */
[C---:B------:R-:W-:Y:S01]  /*7180*/  FMUL R3, R78.reuse, R6 ;  /* 0x000000064e037220 */ /* 0x040fe20000400000 */
[----:B------:R-:W-:Y:S01]  /*7190*/  FMUL R7, R78, R7 ;  /* 0x000000074e077220 */ /* 0x000fe20000400000 */
[C---:B------:R-:W-:Y:S01]  /*71a0*/  FFMA R0, R81.reuse, R82, R0 ;  /* 0x0000005251007223 */ /* 0x040fe20000000000 */
[C---:B------:R-:W-:Y:S01]  /*71b0*/  LOP3.LUT R82, R90.reuse, 0xffff0000, RZ, 0xc0, !PT ;  /* 0xffff00005a527812 */ /* 0x040fe200078ec0ff */
[C---:B------:R-:W-:Y:S01]  /*71c0*/  FFMA R2, R81.reuse, R83, R2 ;  /* 0x0000005351027223 */ /* 0x040fe20000000002 */
[----:B------:R-:W-:Y:S01]  /*71d0*/  SHF.L.U32 R83, R90, 0x10, RZ ;  /* 0x000000105a537819 */ /* 0x000fe200000006ff */
[C---:B------:R-:W-:Y:S01]  /*71e0*/  FFMA R3, R81.reuse, R84, R3 ;  /* 0x0000005451037223 */ /* 0x040fe20000000003 */
[----:B------:R-:W-:Y:S01]  /*71f0*/  FMUL R4, R78, R8 ;  /* 0x000000084e047220 */ /* 0x000fe20000400000 */
[----:B------:R-:W-:Y:S01]  /*7200*/  FFMA R7, R81, R86, R7 ;  /* 0x0000005651077223 */ /* 0x000fe20000000007 */
[----:B------:R-:W-:Y:S01]  /*7210*/  F2FP.BF16.F32.PACK_AB R92, R2, R0 ;  /* 0x00000000025c723e */ /* 0x000fe200000010ff */
[C---:B------:R-:W-:Y:S01]  /*7220*/  FMUL R5, R78.reuse, R9 ;  /* 0x000000094e057220 */ /* 0x040fe20000400000 */
[----:B------:R-:W-:Y:S01]  /*7230*/  LOP3.LUT R0, R91, 0xffff0000, RZ, 0xc0, !PT ;  /* 0xffff00005b007812 */ /* 0x000fe200078ec0ff */
[----:B------:R-:W-:Y:S01]  /*7240*/  FFMA R4, R81, R83, R4 ;  /* 0x0000005351047223 */ /* 0x000fe20000000004 */
[----:B------:R-:W-:Y:S01]  /*7250*/  SHF.L.U32 R83, R91, 0x10, RZ ;  /* 0x000000105b537819 */ /* 0x000fe200000006ff */
[----:B------:R-:W-:Y:S01]  /*7260*/  FFMA R5, R81, R82, R5 ;  /* 0x0000005251057223 */ /* 0x000fe20000000005 */
[----:B------:R-:W-:Y:S01]  /*7270*/  F2FP.BF16.F32.PACK_AB R93, R7, R3 ;  /* 0x00000003075d723e */ /* 0x000fe200000010ff */
[----:B------:R-:W-:Y:S01]  /*7280*/  FMUL R6, R78, R10 ;  /* 0x0000000a4e067220 */ /* 0x000fe20000400000 */
[----:B------:R-:W-:Y:S01]  /*7290*/  SHF.L.U32 R3, R96, 0x10, RZ ;  /* 0x0000001060037819 */ /* 0x000fe200000006ff */
[----:B------:R-:W-:Y:S01]  /*72a0*/  FMUL R11, R78, R11 ;  /* 0x0000000b4e0b7220 */ /* 0x000fe20000400000 */
[----:B------:R-:W-:Y:S01]  /*72b0*/  LOP3.LUT R2, R96, 0xffff0000, RZ, 0xc0, !PT ;  /* 0xffff000060027812 */ /* 0x000fe200078ec0ff */
[C---:B------:R-:W-:Y:S01]  /*72c0*/  FMUL R8, R78.reuse, R12 ;  /* 0x0000000c4e087220 */ /* 0x040fe20000400000 */
[----:B------:R-:W-:Y:S01]  /*72d0*/  LOP3.LUT R82, R107, 0xffff0000, RZ, 0xc0, !PT ;  /* 0xffff00006b527812 */ /* 0x000fe200078ec0ff */
[----:B------:R-:W-:Y:S01]  /*72e0*/  FMUL R9, R78, R13 ;  /* 0x0000000d4e097220 */ /* 0x000fe20000400000 */
[----:B------:R-:W-:Y:S01]  /*72f0*/  F2FP.BF16.F32.PACK_AB R94, R5, R4 ;  /* 0x00000004055e723e */ /* 0x000fe200000010ff */
[C---:B------:R-:W-:Y:S01]  /*7300*/  FFMA R6, R81.reuse, R83, R6 ;  /* 0x0000005351067223 */ /* 0x040fe20000000006 */
[----:B------:R-:W-:Y:S01]  /*7310*/  SHF.L.U32 R83, R104, 0x10, RZ ;  /* 0x0000001068537819 */ /* 0x000fe200000006ff */
[----:B------:R-:W-:Y:S01]  /*7320*/  FFMA R11, R81, R0, R11 ;  /* 0x00000000510b7223 */ /* 0x000fe2000000000b */
[----:B------:R-:W-:Y:S01]  /*7330*/  SHF.L.U32 R0, R97, 0x10, RZ ;  /* 0x0000001061007819 */ /* 0x000fe200000006ff */
[C---:B------:R-:W-:Y:S01]  /*7340*/  FFMA R8, R81.reuse, R3, R8 ;  /* 0x0000000351087223 */ /* 0x040fe20000000008 */
[----:B------:R-:W-:Y:S01]  /*7350*/  SHF.L.U32 R3, R98, 0x10, RZ ;  /* 0x0000001062037819 */ /* 0x000fe200000006ff */
[----:B------:R-:W-:Y:S01]  /*7360*/  FFMA R9, R81, R2, R9 ;  /* 0x0000000251097223 */ /* 0x000fe20000000009 */
[----:B------:R-:W-:Y:S01]  /*7370*/  LOP3.LUT R2, R97, 0xffff0000, RZ, 0xc0, !PT ;  /* 0xffff000061027812 */ /* 0x000fe200078ec0ff */
[C---:B------:R-:W-:Y:S01]  /*7380*/  FMUL R10, R78.reuse, R14 ;  /* 0x0000000e4e0a7220 */ /* 0x040fe20000400000 */
[----:B------:R-:W-:Y:S01]  /*7390*/  F2FP.BF16.F32.PACK_AB R95, R11, R6 ;  /* 0x000000060b5f723e */ /* 0x000fe200000010ff */
[C---:B------:R-:W-:Y:S01]  /*73a0*/  FMUL R15, R78.reuse, R15 ;  /* 0x0000000f4e0f7220 */ /* 0x040fe20000400000 */
[----:B------:R-:W-:Y:S01]  /*73b0*/  F2FP.BF16.F32.PACK_AB R116, R9, R8 ;  /* 0x000000080974723e */ /* 0x000fe200000010ff */
[----:B------:R-:W-:Y:S01]  /*73c0*/  FMUL R12, R78, R16 ;  /* 0x000000104e0c7220 */ /* 0x000fe20000400000 */
[C---:B------:R-:W-:Y:S01]  /*73d0*/  FFMA R10, R81.reuse, R0, R10 ;  /* 0x00000000510a7223 */ /* 0x040fe2000000000a */
[----:B------:R-:W-:Y:S01]  /*73e0*/  LOP3.LUT R0, R98, 0xffff0000, RZ, 0xc0, !PT ;  /* 0xffff000062007812 */ /* 0x000fe200078ec0ff */
[----:B------:R-:W-:Y:S01]  /*73f0*/  FFMA R15, R81, R2, R15 ;  /* 0x00000002510f7223 */ /* 0x000fe2000000000f */
        /* <DEDUP_REMOVED lines=9> */
[----:B------:R-:W-:Y:S01]  /*7490*/  FMUL R16, R78, R20 ;  /* 0x000000144e107220 */ /* 0x000fe20000400000 */
[----:B------:R-:W-:Y:S01]  /*74a0*/  FFMA R14, R81, R3, R14 ;  /* 0x00000003510e7223 */ /* 0x000fe2000000000e */
[----:B------:R-:W-:Y:S01]  /*74b0*/  SHF.L.U32 R3, R106, 0x10, RZ ;  /* 0x000000106a037819 */ /* 0x000fe200000006ff */
[C---:B------:R-:W-:Y:S01]  /*74c0*/  FMUL R17, R78.reuse, R21 ;  /* 0x000000154e117220 */ /* 0x040fe20000400000 */
[----:B------:R-:W-:Y:S01]  /*74d0*/  F2FP.BF16.F32.PACK_AB R118, R13, R12 ;  /* 0x0000000c0d76723e */ /* 0x000fe200000010ff */
[----:B------:R-:W-:Y:S01]  /*74e0*/  FFMA R19, R81, R2, R19 ;  /* 0x0000000251137223 */ /* 0x000fe20000000013 */
[----:B------:R-:W-:Y:S01]  /*74f0*/  SHF.L.U32 R2, R105, 0x10, RZ ;  /* 0x0000001069027819 */ /* 0x000fe200000006ff */
        /* <DEDUP_REMOVED lines=12> */
[C---:B------:R-:W-:Y:S01]  /*75c0*/  FFMA R23, R81.reuse, R0, R23 ;  /* 0x0000000051177223 */ /* 0x040fe20000000017 */
[----:B------:R-:W-:Y:S01]  /*75d0*/  SHF.L.U32 R0, R112, 0x10, RZ ;  /* 0x0000001070007819 */ /* 0x000fe200000006ff */
[C---:B------:R-:W-:Y:S01]  /*75e0*/  FMUL R22, R78.reuse, R26 ;  /* 0x0000001a4e167220 */ /* 0x040fe20000400000 */
[----:B------:R-:W-:Y:S01]  /*75f0*/  FMUL R27, R78, R27 ;  /* 0x0000001b4e1b7220 */ /* 0x000fe20000400000 */
        /* <DEDUP_REMOVED lines=9> */
[----:B------:R-:W-:Y:S01]  /*7690*/  LOP3.LUT R82, R115, 0xffff0000, RZ, 0xc0, !PT ;  /* 0xffff000073527812 */ /* 0x000fe200078ec0ff */
[----:B------:R-:W-:Y:S01]  /*76a0*/  FFMA R24, R81, R0, R24 ;  /* 0x0000000051187223 */ /* 0x000fe20000000018 */
[----:B------:R-:W-:Y:S01]  /*76b0*/  SHF.L.U32 R0, R113, 0x10, RZ ;  /* 0x0000001071007819 */ /* 0x000fe200000006ff */
[C---:B------:R-:W-:Y:S01]  /*76c0*/  FMUL R25, R78.reuse, R29 ;  /* 0x0000001d4e197220 */ /* 0x040fe20000400000 */
[----:B------:R-:W-:Y:S01]  /*76d0*/  F2FP.BF16.F32.PACK_AB R126, R21, R20 ;  /* 0x00000014157e723e */ /* 0x000fe200000010ff */
[----:B------:R-:W-:Y:S01]  /*76e0*/  FMUL R26, R78, R30 ;  /* 0x0000001e4e1a7220 */ /* 0x000fe20000400000 */
[----:B------:R-:W-:Y:S01]  /*76f0*/  F2FP.BF16.F32.PACK_AB R127, R27, R22 ;  /* 0x000000161b7f723e */ /* 0x000fe200000010ff */
        /* <DEDUP_REMOVED lines=38> */
[----:B------:R1:W-:Y:S01]  /*7960*/  STS.128 [R182+UR48+0x4400], R92 ;  /* 0x0044005cb6007988 */ /* 0x0003e20008000c30 */
        /* <DEDUP_REMOVED lines=12> */
[----:B------:R2:W-:Y:S01]  /*7a30*/  STS.128 [R181+0x4400], R116 ;  /* 0x00440074b5007388 */ /* 0x0005e20000000c00 */
        /* <DEDUP_REMOVED lines=12> */
[----:B------:R4:W-:Y:S01]  /*7b00*/  STS.128 [R180+0x4400], R124 ;  /* 0x0044007cb4007388 */ /* 0x0009e20000000c00 */
[----:B------:R-:W-:Y:S01]  /*7b10*/  FMUL R51, R78, R51 ;  /* 0x000000334e337220 */ /* 0x000fe20000400000 */
[C---:B------:R-:W-:Y:S01]  /*7b20*/  FFMA R44, R81.reuse, R3, R44 ;  /* 0x00000003512c7223 */ /* 0x040fe2000000002c */
[C---:B------:R-:W-:Y:S01]  /*7b30*/  SHF.L.U32 R3, R136.reuse, 0x10, RZ ;  /* 0x0000001088037819 */ /* 0x040fe200000006ff */
[----:B------:R-:W-:Y:S01]  /*7b40*/  FFMA R45, R81, R2, R45 ;  /* 0x00000002512d7223 */ /* 0x000fe2000000002d */
[----:B------:R-:W-:Y:S01]  /*7b50*/  LOP3.LUT R2, R137, 0xffff0000, RZ, 0xc0, !PT ;  /* 0xffff000089027812 */ /* 0x000fe200078ec0ff */
        /* <DEDUP_REMOVED lines=8> */
[C---:B------:R-:W-:Y:S01]  /*7be0*/  FMUL R50, R78.reuse, R54 ;  /* 0x000000364e327220 */ /* 0x040fe20000400000 */
[----:B------:R-:W-:Y:S01]  /*7bf0*/  F2FP.BF16.F32.PACK_AB R94, R37, R36 ;  /* 0x00000024255e723e */ /* 0x000fe200000010ff */
[----:B------:R1:W-:Y:S01]  /*7c00*/  STS.128 [R178+0x4400], R132 ;  /* 0x00440084b2007388 */ /* 0x0003e20000000c00 */
[----:B------:R-:W-:Y:S01]  /*7c10*/  F2FP.BF16.F32.PACK_AB R95, R43, R38 ;  /* 0x000000262b5f723e */ /* 0x000fe200000010ff */
[----:B------:R-:W-:Y:S01]  /*7c20*/  FMUL R55, R78, R55 ;  /* 0x000000374e377220 */ /* 0x000fe20000400000 */
[----:B--2---:R-:W-:Y:S01]  /*7c30*/  F2FP.BF16.F32.PACK_AB R116, R41, R40 ;  /* 0x000000282974723e */ /* 0x004fe200000010ff */
[----:B------:R-:W-:Y:S01]  /*7c40*/  FFMA R48, R81, R3, R48 ;  /* 0x0000000351307223 */ /* 0x000fe20000000030 */
[----:B------:R-:W-:Y:S01]  /*7c50*/  SHF.L.U32 R3, R139, 0x10, RZ ;  /* 0x000000108b037819 */ /* 0x000fe200000006ff */
[----:B------:R-:W-:Y:S01]  /*7c60*/  FFMA R49, R81, R0, R49 ;  /* 0x0000000051317223 */ /* 0x000fe20000000031 */
[C---:B------:R-:W-:Y:S01]  /*7c70*/  SHF.L.U32 R0, R138.reuse, 0x10, RZ ;  /* 0x000000108a007819 */ /* 0x040fe200000006ff */
[----:B------:R2:W-:Y:S01]  /*7c80*/  STS.128 [R177+0x4400], R92 ;  /* 0x0044005cb1007388 */ /* 0x0005e20000000c00 */
[----:B------:R-:W-:Y:S01]  /*7c90*/  F2FP.BF16.F32.PACK_AB R117, R47, R42 ;  /* 0x0000002a2f75723e */ /* 0x000fe200000010ff */
[----:B------:R-:W-:Y:S01]  /*7ca0*/  FFMA R50, R81, R83, R50 ;  /* 0x0000005351327223 */ /* 0x000fe20000000032 */
[----:B------:R-:W-:Y:S01]  /*7cb0*/  SHF.L.U32 R83, R145, 0x10, RZ ;  /* 0x0000001091537819 */ /* 0x000fe200000006ff */
[----:B------:R-:W-:Y:S01]  /*7cc0*/  FFMA R55, R81, R2, R55 ;  /* 0x0000000251377223 */ /* 0x000fe20000000037 */
[----:B------:R-:W-:Y:S01]  /*7cd0*/  LOP3.LUT R2, R138, 0xffff0000, RZ, 0xc0, !PT ;  /* 0xffff00008a027812 */ /* 0x000fe200078ec0ff */
[C---:B------:R-:W-:Y:S01]  /*7ce0*/  FMUL R52, R78.reuse, R56 ;  /* 0x000000384e347220 */ /* 0x040fe20000400000 */
[----:B------:R-:W-:Y:S01]  /*7cf0*/  F2FP.BF16.F32.PACK_AB R118, R45, R44 ;  /* 0x0000002c2d76723e */ /* 0x000fe200000010ff */
[C---:B------:R-:W-:Y:S01]  /*7d00*/  FMUL R53, R78.reuse, R57 ;  /* 0x000000394e357220 */ /* 0x040fe20000400000 */
[C---:B------:R-:W-:Y:S01]  /*7d10*/  FMUL R54, R78.reuse, R58 ;  /* 0x0000003a4e367220 */ /* 0x040fe20000400000 */
[----:B------:R-:W-:Y:S01]  /*7d20*/  FFMA R52, R81, R0, R52 ;  /* 0x0000000051347223 */ /* 0x000fe20000000034 */
[----:B------:R-:W-:Y:S01]  /*7d30*/  LOP3.LUT R0, R139, 0xffff0000, RZ, 0xc0, !PT ;  /* 0xffff00008b007812 */ /* 0x000fe200078ec0ff */
[C---:B------:R-:W-:Y:S01]  /*7d40*/  FFMA R53, R81.reuse, R2, R53 ;  /* 0x0000000251357223 */ /* 0x040fe20000000035 */
[----:B------:R-:W-:Y:S01]  /*7d50*/  FFMA R54, R81, R3, R54 ;  /* 0x0000000351367223 */ /* 0x000fe20000000036 */
[----:B------:R-:W-:Y:S01]  /*7d60*/  FMUL R59, R78, R59 ;  /* 0x0000003b4e3b7220 */ /* 0x000fe20000400000 */
[----:B------:R-:W-:Y:S01]  /*7d70*/  SHF.L.U32 R3, R144, 0x10, RZ ;  /* 0x0000001090037819 */ /* 0x000fe200000006ff */
[----:B------:R-:W-:Y:S01]  /*7d80*/  FMUL R56, R78, R60 ;  /* 0x0000003c4e387220 */ /* 0x000fe20000400000 */
[----:B------:R-:W-:Y:S01]  /*7d90*/  LOP3.LUT R2, R144, 0xffff0000, RZ, 0xc0, !PT ;  /* 0xffff000090027812 */ /* 0x000fe200078ec0ff */
[C---:B------:R-:W-:Y:S01]  /*7da0*/  FMUL R57, R78.reuse, R61 ;  /* 0x0000003d4e397220 */ /* 0x040fe20000400000 */
[----:B------:R-:W-:Y:S01]  /*7db0*/  F2FP.BF16.F32.PACK_AB R119, R51, R46 ;  /* 0x0000002e3377723e */ /* 0x000fe200000010ff */
[C---:B------:R-:W-:Y:S01]  /*7dc0*/  FMUL R58, R78.reuse, R62 ;  /* 0x0000003e4e3a7220 */ /* 0x040fe20000400000 */
[C---:B------:R-:W-:Y:S01]  /*7dd0*/  FFMA R59, R81.reuse, R0, R59 ;  /* 0x00000000513b7223 */ /* 0x040fe2000000003b */
[----:B------:R-:W-:Y:S01]  /*7de0*/  FFMA R56, R81, R3, R56 ;  /* 0x0000000351387223 */ /* 0x000fe20000000038 */
[----:B------:R-:W-:Y:S01]  /*7df0*/  LOP3.LUT R0, R145, 0xffff0000, RZ, 0xc0, !PT ;  /* 0xffff000091007812 */ /* 0x000fe200078ec0ff */
[----:B------:R2:W-:Y:S01]  /*7e00*/  STS.128 [R176+0x4400], R116 ;  /* 0x00440074b0007388 */ /* 0x0005e20000000c00 */
[C---:B------:R-:W-:Y:S01]  /*7e10*/  FFMA R57, R81.reuse, R2, R57 ;  /* 0x0000000251397223 */ /* 0x040fe20000000039 */
[----:B------:R-:W-:Y:S01]  /*7e20*/  FMUL R63, R78, R63 ;  /* 0x0000003f4e3f7220 */ /* 0x000fe20000400000 */
[----:B------:R-:W-:Y:S01]  /*7e30*/  SHF.L.U32 R3, R146, 0x10, RZ ;  /* 0x0000001092037819 */ /* 0x000fe200000006ff */
[----:B------:R-:W-:Y:S01]  /*7e40*/  FFMA R58, R81, R83, R58 ;  /* 0x00000053513a7223 */ /* 0x000fe2000000003a */
[----:B------:R-:W-:Y:S01]  /*7e50*/  FMUL R60, R78, R64 ;  /* 0x000000404e3c7220 */ /* 0x000fe20000400000 */
[----:B------:R-:W-:Y:S01]  /*7e60*/  LOP3.LUT R2, R146, 0xffff0000, RZ, 0xc0, !PT ;  /* 0xffff000092027812 */ /* 0x000fe200078ec0ff */
[C---:B------:R-:W-:Y:S01]  /*7e70*/  FMUL R61, R78.reuse, R65 ;  /* 0x000000414e3d7220 */ /* 0x040fe20000400000 */
[----:B------:R-:W-:Y:S01]  /*7e80*/  SHF.L.U32 R83, R147, 0x10, RZ ;  /* 0x0000001093537819 */ /* 0x000fe200000006ff */
[C---:B------:R-:W-:Y:S01]  /*7e90*/  FMUL R62, R78.reuse, R66 ;  /* 0x000000424e3e7220 */ /* 0x040fe20000400000 */
[----:B------:R-:W-:Y:S01]  /*7ea0*/  FFMA R63, R81, R0, R63 ;  /* 0x00000000513f7223 */ /* 0x000fe2000000003f */
[----:B------:R-:W-:Y:S01]  /*7eb0*/  FMUL R67, R78, R67 ;  /* 0x000000434e437220 */ /* 0x000fe20000400000 */
[----:B----4-:R-:W-:Y:S01]  /*7ec0*/  F2FP.BF16.F32.PACK_AB R124, R49, R48 ;  /* 0x00000030317c723e */ /* 0x010fe200000010ff */
[----:B------:R-:W-:Y:S01]  /*7ed0*/  FFMA R60, R81, R3, R60 ;  /* 0x00000003513c7223 */ /* 0x000fe2000000003c */
[----:B------:R-:W-:Y:S01]  /*7ee0*/  F2FP.BF16.F32.PACK_AB R125, R55, R50 ;  /* 0x00000032377d723e */ /* 0x000fe200000010ff */
[----:B------:R-:W-:Y:S01]  /*7ef0*/  FFMA R61, R81, R2, R61 ;  /* 0x00000002513d7223 */ /* 0x000fe2000000003d */
[----:B------:R-:W-:Y:S01]  /*7f00*/  F2FP.BF16.F32.PACK_AB R126, R53, R52 ;  /* 0x00000034357e723e */ /* 0x000fe200000010ff */
[----:B------:R-:W-:Y:S01]  /*7f10*/  FFMA R62, R81, R83, R62 ;  /* 0x00000053513e7223 */ /* 0x000fe2000000003e */
[----:B------:R-:W-:Y:S01]  /*7f20*/  F2FP.BF16.F32.PACK_AB R127, R59, R54 ;  /* 0x000000363b7f723e */ /* 0x000fe200000010ff */
[----:B------:R-:W-:Y:S01]  /*7f30*/  FFMA R67, R81, R82, R67 ;  /* 0x0000005251437223 */ /* 0x000fe20000000043 */
[----:B-1----:R-:W-:Y:S02]  /*7f40*/  F2FP.BF16.F32.PACK_AB R132, R57, R56 ;  /* 0x000000383984723e */ /* 0x002fe400000010ff */
[----:B------:R-:W-:Y:S01]  /*7f50*/  F2FP.BF16.F32.PACK_AB R133, R63, R58 ;  /* 0x0000003a3f85723e */ /* 0x000fe200000010ff */
[----:B------:R2:W-:Y:S01]  /*7f60*/  STS.128 [R175+0x4400], R124 ;  /* 0x0044007caf007388 */ /* 0x0005e20000000c00 */
[----:B------:R-:W-:Y:S02]  /*7f70*/  F2FP.BF16.F32.PACK_AB R134, R61, R60 ;  /* 0x0000003c3d86723e */ /* 0x000fe400000010ff */
[----:B------:R-:W-:Y:S02]  /*7f80*/  F2FP.BF16.F32.PACK_AB R135, R67, R62 ;  /* 0x0000003e4387723e */ /* 0x000fe400000010ff */
[----:B------:R-:W-:Y:S02]  /*7f90*/  LEA R0, R101, UR48, 0x3 ;  /* 0x0000003065007c11 */ /* 0x000fe4000f8e18ff */
[----:B------:R-:W-:Y:S01]  /*7fa0*/  @P6 SHF.L.U32 R3, R167, 0x1f, RZ ;  /* 0x0000001fa7036819 */ /* 0x000fe200000006ff */
[----:B------:R2:W-:Y:S01]  /*7fb0*/  STS.128 [R174+0x4400], R132 ;  /* 0x00440084ae007388 */ /* 0x0005e20000000c00 */
[----:B------:R-:W-:Y:S01]  /*7fc0*/  @!PT LDS RZ, [RZ] ;  /* 0x00000000fffff984 */ /* 0x000fe20000000800 */
[----:B------:R-:W-:Y:S01]  /*7fd0*/  @!PT LDS RZ, [RZ] ;  /* 0x00000000fffff984 */ /* 0x000fe20000000800 */
[----:B------:R-:W-:Y:S01]  /*7fe0*/  @!PT LDS RZ, [RZ] ;  /* 0x00000000fffff984 */ /* 0x000fe20000000800 */
[----:B------:R-:W-:Y:S01]  /*7ff0*/  @!PT LDS RZ, [RZ] ;  /* 0x00000000fffff984 */ /* 0x000fe20000000800 */
[----:B------:R1:W-:Y:S07]  /*8000*/  MEMBAR.ALL.CTA ;  /* 0x0000000000007992 */ /* 0x0003ee0000008000 */
[----:B-1----:R-:W1:Y:S02]  /*8010*/  FENCE.VIEW.ASYNC.S ;  /* 0x00000000000073c6 */ /* 0x002e640000000000 */
[----:B-1----:R-:W-:Y:S06]  /*8020*/  BAR.SYNC.DEFER_BLOCKING 0x1, 0x80 ;  /* 0x0042000000007b1d */ /* 0x002fec0000010000 */
[----:B------:R-:W-:Y:S05]  /*8030*/  @P0 BRA `(.L_x_107) ;  /* 0x0000000000240947 */ /* 0x000fea0003800000 */
[----:B------:R-:W-:Y:S02]  /*8040*/  UIADD3 UR8, UP0, UPT, UR52, 0x680, URZ ;  /* 0x0000068034087890 */ /* 0x000fe4000ff1e0ff */
[----:B------:R-:W-:Y:S02]  /*8050*/  UIADD3 UR5, UPT, UPT, UR41, 0x40, URZ ;  /* 0x0000004029057890 */ /* 0x000fe4000fffe0ff */
[----:B------:R-:W-:Y:S02]  /*8060*/  UIADD3 UR4, UPT, UPT, UR48, 0x4400, URZ ;  /* 0x0000440030047890 */ /* 0x000fe4000fffe0ff */
[----:B------:R-:W-:Y:S01]  /*8070*/  UIADD3.X UR9, UPT, UPT, URZ, UR53, URZ, UP0, !UPT ;  /* 0x00000035ff097290 */ /* 0x000fe200087fe4ff */
[----:B------:R-:W-:Y:S01]  /*8080*/  UMOV UR6, UR42 ;  /* 0x0000002a00067c82 */ /* 0x000fe20008000000 */
[----:B------:R-:W-:Y:S07]  /*8090*/  UMOV UR7, UR36 ;  /* 0x0000002400077c82 */ /* 0x000fee0008000000 */
[----:B------:R1:W-:Y:S01]  /*80a0*/  UTMASTG.3D [UR4], [UR8] ;  /* 0x00000004080073b5 */ /* 0x0003e20008010000 */
[----:B------:R0:W-:Y:S01]  /*80b0*/  UTMACMDFLUSH ;  /* 0x00000000000079b7 */ /* 0x0001e20000000000 */
[----:B-1----:R-:W-:Y:S04]  /*80c0*/  DEPBAR.LE SB0, 0x1 ;  /* 0x000080400000791a */ /* 0x002fe80000000000 */
.L_x_107:
[----:B------:R-:W-:Y:S05]  /*80d0*/  BSYNC.RECONVERGENT B0 ;  /* 0x0000000000007941 */ /* 0x000fea0003800200 */
.L_x_106:
[----:B------:R-:W-:Y:S01]  /*80e0*/  BAR.SYNC.DEFER_BLOCKING 0x1, 0x80 ;  /* 0x0042000000007b1d */ /* 0x000fe20000010000 */
[----:B------:R-:W-:Y:S04]  /*80f0*/  UIADD3 UR40, UPT, UPT, UR51, 0x1, URZ ;  /* 0x0000000133287890 */ /* 0x000fe8000fffe0ff */
[----:B------:R-:W-:Y:S04]  /*8100*/  UISETP.NE.AND UP0, UPT, UR40, 0x4, UPT ;  /* 0x000000042800788c */ /* 0x000fe8000bf05270 */
[----:B------:R-:W-:Y:S01]  /*8110*/  USEL UR40, UR40, URZ, UP0 ;  /* 0x000000ff28287287 */ /* 0x000fe20008000000 */
[----:B------:R1:W-:Y:S01]  /*8120*/  @P6 SYNCS.ARRIVE.TRANS64.RED.A1T0 RZ, [R85+URZ], RZ ;  /* 0x000000ff55ff69a7 */ /* 0x0003e200081004ff */
[----:B------:R-:W-:Y:S01]  /*8130*/  BSSY B1, `(.L_x_108) ;  /* 0x0000020000017945 */ /* 0x000fe20003800000 */
[----:B------:R-:W4:Y:S02]  /*8140*/  @P6 SYNCS.PHASECHK.TRANS64.TRYWAIT P0, [R0+URZ+0x50], R3 ;  /* 0x00005003000065a7 */ /* 0x000f2400080011ff */
[----:B----4-:R-:W-:Y:S01]  /*8150*/  @P6 SEL R103, RZ, 0x1, !P0 ;  /* 0x00000001ff676807 */ /* 0x010fe20004000000 */
[----:B-1----:R-:W-:Y:S06]  /*8160*/  @!P6 BRA `(.L_x_109) ;  /* 0x000000000070e947 */ /* 0x002fec0003800000 */
        /* <DEDUP_REMOVED lines=9> */
[----:B------:R-:W-:Y:S04]  /*8200*/  SHF.L.U32 R7, R167, 0x1f, RZ ;  /* 0x0000001fa7077819 */ /* 0x000fe800000006ff */
[----:B------:R-:W1:Y:S02]  /*8210*/  SYNCS.PHASECHK.TRANS64.TRYWAIT P0, [R0+URZ+0x50], R7 ;  /* 0x00005007000075a7 */ /* 0x000e6400080011ff */
[----:B-1----:R-:W-:Y:S05]  /*8220*/  @!P0 BRA `(.L_x_112) ;  /* 0x0000003400308947 */ /* 0x002fea0003800000 */
.L_x_111:
[----:B------:R-:W-:Y:S05]  /*8230*/  BSYNC B0 ;  /* 0x0000000000007941 */ /* 0x000fea0003800000 */
.L_x_110:
[----:B------:R-:W-:Y:S01]  /*8240*/  ISETP.NE.AND P0, PT, R109, RZ, PT ;  /* 0x000000ff6d00720c */ /* 0x000fe20003f05270 */
[----:B------:R-:W-:Y:S11]  /*8250*/  VIADD R101, R101, 0x1 ;  /* 0x0000000165657836 */ /* 0x000ff60000000000 */
[----:B------:R-:W-:Y:S01]  /*8260*/  @!UPT UIADD3 URZ, UPT, UPT, URZ, URZ, URZ ;  /* 0x000000fffffff290 */ /* 0x000fe2000fffe0ff */
[----:B------:R4:W2:Y:S01]  /*8270*/  @P0 LDS.128 R88, [R4+UR48+0x400] ;  /* 0x0004003004580984 */ /* 0x0008a20008000c00 */
[--C-:B-1----:R-:W-:Y:S01]  /*8280*/  @P0 IMAD.IADD R7, R102, 0x1, R3.reuse ;  /* 0x0000000166070824 */ /* 0x102fe200078e0203 */
[C---:B------:R-:W-:Y:S01]  /*8290*/  @P0 IADD3 R0, PT, PT, R108.reuse, R5, RZ ;  /* 0x000000056c000210 */ /* 0x040fe20007ffe0ff */
[C---:B------:R-:W-:Y:S01]  /*82a0*/  @P0 IMAD.IADD R6, R108.reuse, 0x1, R3 ;  /* 0x000000016c060824 */ /* 0x040fe200078e0203 */
[----:B------:R4:W1:Y:S02]  /*82b0*/  @P0 LDS.128 R96, [R2+0x400] ;  /* 0x0004000002600984 */ /* 0x0008640000000c00 */
[----:B------:R-:W-:Y:S02]  /*82c0*/  @P0 IADD3 R8, PT, PT, R108, R7, RZ ;  /* 0x000000076c080210 */ /* 0x000fe40007ffe0ff */
[----:B------:R4:W1:Y:S04]  /*82d0*/  @P0 LDS.128 R104, [R5+0x400] ;  /* 0x0004000005680984 */ /* 0x0008680000000c00 */
[----:B------:R4:W1:Y:S04]  /*82e0*/  @P0 LDS.128 R112, [R0+0x400] ;  /* 0x0004000000700984 */ /* 0x0008680000000c00 */
[----:B------:R4:W1:Y:S04]  /*82f0*/  @P0 LDS.128 R120, [R3+0x400] ;  /* 0x0004000003780984 */ /* 0x0008680000000c00 */
[----:B------:R4:W1:Y:S04]  /*8300*/  @P0 LDS.128 R128, [R6+0x400] ;  /* 0x0004000006800984 */ /* 0x0008680000000c00 */
[----:B------:R4:W1:Y:S04]  /*8310*/  @P0 LDS.128 R136, [R7+0x400] ;  /* 0x0004000007880984 */ /* 0x0008680000000c00 */
[----:B------:R4:W1:Y:S02]  /*8320*/  @P0 LDS.128 R144, [R8+0x400] ;  /* 0x0004000008900984 */ /* 0x0008640000000c00 */
.L_x_109:
[----:B------:R-:W-:Y:S05]  /*8330*/  BSYNC B1 ;  /* 0x0000000000017941 */ /* 0x000fea0003800000 */
.L_x_108:
        /* <DEDUP_REMOVED lines=21> */
.L_x_113:
[----:B------:R-:W-:Y:S01]  /*8490*/  ISETP.NE.AND P6, PT, R179, RZ, PT ;  /* 0x000000ffb300720c */ /* 0x000fe20003fc5270 */
[----:B------:R-:W-:Y:S05]  /*84a0*/  WARPSYNC.ALL ;  /* 0x0000000000007948 */ /* 0x000fea0003800000 */
[----:B------:R-:W-:Y:S01]  /*84b0*/  R2UR UR4, R80 ;  /* 0x00000000500472ca */ /* 0x000fe200000e0000 */
[----:B------:R-:W-:Y:S01]  /*84c0*/  BSSY.RECONVERGENT B0, `(.L_x_114) ;  /* 0x0000103000007945 */ /* 0x000fe20003800200 */
[----:B------:R-:W-:Y:S02]  /*84d0*/  MOV R3, UR40 ;  /* 0x0000002800037c02 */ /* 0x000fe40008000f00 */
[----:B------:R-:W-:Y:S02]  /*84e0*/  MOV R84, UR37 ;  /* 0x0000002500547c02 */ /* 0x000fe40008000f00 */
[C---:B--2---:R-:W-:Y:S02]  /*84f0*/  SHF.L.U32 R82, R88.reuse, 0x10, RZ ;  /* 0x0000001058527819 */ /* 0x044fe400000006ff */
[----:B------:R-:W-:Y:S02]  /*8500*/  @P6 LEA R3, R3, UR48, 0x3 ;  /* 0x0000003003036c11 */ /* 0x000fe4000f8e18ff */
[----:B------:R-:W-:Y:S02]  /*8510*/  LOP3.LUT R83, R88, 0xffff0000, RZ, 0xc0, !PT ;  /* 0xffff000058537812 */ /* 0x000fe400078ec0ff */
[----:B------:R-:W-:Y:S01]  /*8520*/  @P6 IADD3 R3, PT, PT, R3, 0x70, RZ ;  /* 0x0000007003036810 */ /* 0x000fe20007ffe0ff */
[----:B------:R-:W2:Y:S01]  /*8530*/  LDTM.x64 R4, tmem[UR4+0x80] ;  /* 0x00008004000479ee */ /* 0x000ea20008340000 */
[----:B------:R-:W-:Y:S02]  /*8540*/  ISETP.NE.AND P0, PT, R170, RZ, PT ;  /* 0x000000ffaa00720c */ /* 0x000fe40003f05270 */
[----:B------:R-:W-:Y:S01]  /*8550*/  @P6 PRMT R84, R84, 0x654, R3 ;  /* 0x0000065454546816 */ /* 0x000fe20000000003 */
[C---:B--2---:R-:W-:Y:S01]  /*8560*/  FMUL R0, R78.reuse, R4 ;  /* 0x000000044e007220 */ /* 0x044fe20000400000 */
[C---:B------:R-:W-:Y:S01]  /*8570*/  FMUL R3, R78.reuse, R6 ;  /* 0x000000064e037220 */ /* 0x040fe20000400000 */
        /* <DEDUP_REMOVED lines=38> */
[C---:B------:R-:W-:Y:S01]  /*87e0*/  FFMA R0, R81.reuse, R82, R0 ;  /* 0x0000005251007223 */ /* 0x040fe20000000000 */
[----:B------:R-:W-:Y:S01]  /*87f0*/  FFMA R2, R81, R83, R2 ;  /* 0x0000005351027223 */ /* 0x000fe20000000002 */
[C---:B------:R-:W-:Y:S01]  /*8800*/  FMUL R45, R78.reuse, R49 ;  /* 0x000000314e2d7220 */ /* 0x040fe20000400000 */
[C---:B------:R-:W-:Y:S01]  /*8810*/  FMUL R58, R78.reuse, R62 ;  /* 0x0000003e4e3a7220 */ /* 0x040fe20000400000 */
[C---:B------:R-:W-:Y:S01]  /*8820*/  FMUL R60, R78.reuse, R64 ;  /* 0x000000404e3c7220 */ /* 0x040fe20000400000 */
[C---:B------:R-:W-:Y:S01]  /*8830*/  SHF.L.U32 R64, R89.reuse, 0x10, RZ ;  /* 0x0000001059407819 */ /* 0x040fe200000006ff */
[----:B------:R-:W-:Y:S01]  /*8840*/  FMUL R49, R78, R53 ;  /* 0x000000354e317220 */ /* 0x000fe20000400000 */
[----:B------:R-:W-:Y:S01]  /*8850*/  F2FP.BF16.F32.PACK_AB R92, R2, R0 ;  /* 0x00000000025c723e */ /* 0x000fe200000010ff */
[C---:B------:R-:W-:Y:S01]  /*8860*/  FMUL R62, R78.reuse, R66 ;  /* 0x000000424e3e7220 */ /* 0x040fe20000400000 */
[----:B------:R-:W-:Y:S01]  /*8870*/  LOP3.LUT R66, R89, 0xffff0000, RZ, 0xc0, !PT ;  /* 0xffff000059427812 */ /* 0x000fe200078ec0ff */
[C---:B------:R-:W-:Y:S01]  /*8880*/  FMUL R53, R78.reuse, R57 ;  /* 0x000000394e357220 */ /* 0x040fe20000400000 */
[----:B------:R-:W-:Y:S01]  /*8890*/  LOP3.LUT R0, R91, 0xffff0000, RZ, 0xc0, !PT ;  /* 0xffff00005b007812 */ /* 0x000fe200078ec0ff */
[----:B------:R-:W-:Y:S01]  /*88a0*/  FMUL R7, R78, R7 ;  /* 0x000000074e077220 */ /* 0x000fe20000400000 */
[----:B-1----:R-:W-:Y:S01]  /*88b0*/  LOP3.LUT R2, R96, 0xffff0000, RZ, 0xc0, !PT ;  /* 0xffff000060027812 */ /* 0x002fe200078ec0ff */
[C---:B------:R-:W-:Y:S01]  /*88c0*/  FMUL R57, R78.reuse, R61 ;  /* 0x0000003d4e397220 */ /* 0x040fe20000400000 */
[----:B------:R-:W-:Y:S01]  /*88d0*/  FMUL R61, R78, R65 ;  /* 0x000000414e3d7220 */ /* 0x000fe20000400000 */
[C---:B------:R-:W-:Y:S01]  /*88e0*/  SHF.L.U32 R65, R90.reuse, 0x10, RZ ;  /* 0x000000105a417819 */ /* 0x040fe200000006ff */
[C---:B------:R-:W-:Y:S01]  /*88f0*/  FFMA R3, R81.reuse, R64, R3 ;  /* 0x0000004051037223 */ /* 0x040fe20000000003 */
[----:B------:R-:W-:Y:S01]  /*8900*/  LOP3.LUT R64, R90, 0xffff0000, RZ, 0xc0, !PT ;  /* 0xffff00005a407812 */ /* 0x000fe200078ec0ff */
[C---:B------:R-:W-:Y:S01]  /*8910*/  FFMA R7, R81.reuse, R66, R7 ;  /* 0x0000004251077223 */ /* 0x040fe20000000007 */
[C---:B------:R-:W-:Y:S01]  /*8920*/  FMUL R11, R78.reuse, R11 ;  /* 0x0000000b4e0b7220 */ /* 0x040fe20000400000 */
[----:B------:R-:W-:Y:S01]  /*8930*/  FFMA R4, R81, R65, R4 ;  /* 0x0000004151047223 */ /* 0x000fe20000000004 */
[----:B------:R-:W-:Y:S01]  /*8940*/  SHF.L.U32 R65, R91, 0x10, RZ ;  /* 0x000000105b417819 */ /* 0x000fe200000006ff */
[----:B------:R-:W-:Y:S01]  /*8950*/  FFMA R5, R81, R64, R5 ;  /* 0x0000004051057223 */ /* 0x000fe20000000005 */
[----:B------:R-:W-:Y:S01]  /*8960*/  F2FP.BF16.F32.PACK_AB R93, R7, R3 ;  /* 0x00000003075d723e */ /* 0x000fe200000010ff */
[----:B------:R-:W-:Y:S01]  /*8970*/  FMUL R15, R78, R15 ;  /* 0x0000000f4e0f7220 */ /* 0x000fe20000400000 */
[----:B------:R-:W-:Y:S01]  /*8980*/  SHF.L.U32 R3, R96, 0x10, RZ ;  /* 0x0000001060037819 */ /* 0x000fe200000006ff */
[----:B------:R-:W-:Y:S01]  /*8990*/  FFMA R6, R81, R65, R6 ;  /* 0x0000004151067223 */ /* 0x000fe20000000006 */
[----:B------:R-:W-:Y:S01]  /*89a0*/  F2FP.BF16.F32.PACK_AB R94, R5, R4 ;  /* 0x00000004055e723e */ /* 0x000fe200000010ff */
[----:B------:R-:W-:Y:S01]  /*89b0*/  FFMA R11, R81, R0, R11 ;  /* 0x00000000510b7223 */ /* 0x000fe2000000000b */
[----:B------:R-:W-:Y:S01]  /*89c0*/  SHF.L.U32 R0, R97, 0x10, RZ ;  /* 0x0000001061007819 */ /* 0x000fe200000006ff */
[C---:B------:R-:W-:Y:S01]  /*89d0*/  FFMA R8, R81.reuse, R3, R8 ;  /* 0x0000000351087223 */ /* 0x040fe20000000008 */
[C---:B------:R-:W-:Y:S01]  /*89e0*/  SHF.L.U32 R3, R98.reuse, 0x10, RZ ;  /* 0x0000001062037819 */ /* 0x040fe200000006ff */
[----:B------:R-:W-:Y:S01]  /*89f0*/  FFMA R9, R81, R2, R9 ;  /* 0x0000000251097223 */ /* 0x000fe20000000009 */
[----:B------:R-:W-:Y:S01]  /*8a00*/  LOP3.LUT R2, R97, 0xffff0000, RZ, 0xc0, !PT ;  /* 0xffff000061027812 */ /* 0x000fe200078ec0ff */
[C---:B------:R-:W-:Y:S01]  /*8a10*/  FFMA R10, R81.reuse, R0, R10 ;  /* 0x00000000510a7223 */ /* 0x040fe2000000000a */
[----:B------:R-:W-:Y:S01]  /*8a20*/  LOP3.LUT R0, R98, 0xffff0000, RZ, 0xc0, !PT ;  /* 0xffff000062007812 */ /* 0x000fe200078ec0ff */
[----:B------:R-:W-:Y:S01]  /*8a30*/  FMUL R19, R78, R19 ;  /* 0x000000134e137220 */ /* 0x000fe20000400000 */
[C---:B------:R-:W-:Y:S01]  /*8a40*/  SHF.L.U32 R5, R104.reuse, 0x10, RZ ;  /* 0x0000001068057819 */ /* 0x040fe200000006ff */
[----:B------:R-:W-:Y:S01]  /*8a50*/  FFMA R15, R81, R2, R15 ;  /* 0x00000002510f7223 */ /* 0x000fe2000000000f */
[----:B------:R-:W-:Y:S01]  /*8a60*/  LOP3.LUT R2, R99, 0xffff0000, RZ, 0xc0, !PT ;  /* 0xffff000063027812 */ /* 0x000fe200078ec0ff */
[----:B------:R-:W-:Y:S01]  /*8a70*/  FFMA R12, R81, R3, R12 ;  /* 0x00000003510c7223 */ /* 0x000fe2000000000c */
[----:B------:R-:W-:Y:S01]  /*8a80*/  SHF.L.U32 R3, R99, 0x10, RZ ;  /* 0x0000001063037819 */ /* 0x000fe200000006ff */
[----:B------:R-:W-:Y:S01]  /*8a90*/  FFMA R13, R81, R0, R13 ;  /* 0x00000000510d7223 */ /* 0x000fe2000000000d */
[----:B------:R-:W-:Y:S01]  /*8aa0*/  LOP3.LUT R0, R104, 0xffff0000, RZ, 0xc0, !PT ;  /* 0xffff000068007812 */ /* 0x000fe200078ec0ff */
[----:B------:R-:W-:Y:S01]  /*8ab0*/  FMUL R23, R78, R23 ;  /* 0x000000174e177220 */ /* 0x000fe20000400000 */
[----:B------:R-:W-:Y:S01]  /*8ac0*/  LOP3.LUT R4, R107, 0xffff0000, RZ, 0xc0, !PT ;  /* 0xffff00006b047812 */ /* 0x000fe200078ec0ff */
[C---:B------:R-:W-:Y:S01]  /*8ad0*/  FFMA R14, R81.reuse, R3, R14 ;  /* 0x00000003510e7223 */ /* 0x040fe2000000000e */
[C---:B------:R-:W-:Y:S01]  /*8ae0*/  SHF.L.U32 R3, R106.reuse, 0x10, RZ ;  /* 0x000000106a037819 */ /* 0x040fe200000006ff */
[----:B------:R-:W-:Y:S01]  /*8af0*/  FFMA R19, R81, R2, R19 ;  /* 0x0000000251137223 */ /* 0x000fe20000000013 */
[----:B------:R-:W-:Y:S01]  /*8b00*/  SHF.L.U32 R2, R105, 0x10, RZ ;  /* 0x0000001069027819 */ /* 0x000fe200000006ff */
[----:B------:R-:W-:Y:S01]  /*8b10*/  FFMA R16, R81, R5, R16 ;  /* 0x0000000551107223 */ /* 0x000fe20000000010 */
[----:B------:R-:W-:Y:S01]  /*8b20*/  SHF.L.U32 R5, R107, 0x10, RZ ;  /* 0x000000106b057819 */ /* 0x000fe200000006ff */
[----:B------:R-:W-:Y:S01]  /*8b30*/  FFMA R17, R81, R0, R17 ;  /* 0x0000000051117223 */ /* 0x000fe20000000011 */
[----:B------:R-:W-:Y:S01]  /*8b40*/  LOP3.LUT R0, R105, 0xffff0000, RZ, 0xc0, !PT ;  /* 0xffff000069007812 */ /* 0x000fe200078ec0ff */
[----:B------:R-:W-:Y:S01]  /*8b50*/  FFMA R18, R81, R2, R18 ;  /* 0x0000000251127223 */ /* 0x000fe20000000012 */
[----:B------:R-:W-:Y:S01]  /*8b60*/  LOP3.LUT R2, R106, 0xffff0000, RZ, 0xc0, !PT ;  /* 0xffff00006a027812 */ /* 0x000fe200078ec0ff */
[----:B------:R-:W-:Y:S01]  /*8b70*/  FMUL R27, R78, R27 ;  /* 0x0000001b4e1b7220 */ /* 0x000fe20000400000 */
[----:B------:R-:W-:Y:S01]  /*8b80*/  F2FP.BF16.F32.PACK_AB R95, R11, R6 ;  /* 0x000000060b5f723e */ /* 0x000fe200000010ff */
[C---:B------:R-:W-:Y:S01]  /*8b90*/  FFMA R23, R81.reuse, R0, R23 ;  /* 0x0000000051177223 */ /* 0x040fe20000000017 */
[----:B------:R-:W-:Y:S01]  /*8ba0*/  SHF.L.U32 R0, R112, 0x10, RZ ;  /* 0x0000001070007819 */ /* 0x000fe200000006ff */
[C---:B------:R-:W-:Y:S01]  /*8bb0*/  FFMA R20, R81.reuse, R3, R20 ;  /* 0x0000000351147223 */ /* 0x040fe20000000014 */
[----:B------:R-:W-:Y:S01]  /*8bc0*/  SHF.L.U32 R3, R114, 0x10, RZ ;  /* 0x0000001072037819 */ /* 0x000fe200000006ff */
        /* <DEDUP_REMOVED lines=8> */
[----:B------:R-:W-:Y:S01]  /*8c50*/  FFMA R25, R81, R2, R25 ;  /* 0x0000000251197223 */ /* 0x000fe20000000019 */
[----:B------:R-:W-:Y:S01]  /*8c60*/  LOP3.LUT R2, R114, 0xffff0000, RZ, 0xc0, !PT ;  /* 0xffff000072027812 */ /* 0x000fe200078ec0ff */
[C---:B------:R-:W-:Y:S01]  /*8c70*/  FMUL R31, R78.reuse, R31 ;  /* 0x0000001f4e1f7220 */ /* 0x040fe20000400000 */
[----:B------:R-:W-:Y:S01]  /*8c80*/  F2FP.BF16.F32.PACK_AB R8, R9, R8 ;  /* 0x000000080908723e */ /* 0x000fe200000010ff */
[----:B------:R-:W-:Y:S01]  /*8c90*/  FFMA R26, R81, R0, R26 ;  /* 0x00000000511a7223 */ /* 0x000fe2000000001a */
[----:B------:R-:W-:Y:S01]  /*8ca0*/  LOP3.LUT R0, R113, 0xffff0000, RZ, 0xc0, !PT ;  /* 0xffff000071007812 */ /* 0x000fe200078ec0ff */
[C---:B------:R-:W-:Y:S01]  /*8cb0*/  FMUL R35, R78.reuse, R35 ;  /* 0x000000234e237220 */ /* 0x040fe20000400000 */
[----:B------:R-:W-:Y:S01]  /*8cc0*/  F2FP.BF16.F32.PACK_AB R9, R15, R10 ;  /* 0x0000000a0f09723e */ /* 0x000fe200000010ff */
[----:B------:R-:W-:Y:S01]  /*8cd0*/  FMUL R39, R78, R39 ;  /* 0x000000274e277220 */ /* 0x000fe20000400000 */
[----:B------:R-:W-:Y:S01]  /*8ce0*/  F2FP.BF16.F32.PACK_AB R10, R13, R12 ;  /* 0x0000000c0d0a723e */ /* 0x000fe200000010ff */
[C---:B------:R-:W-:Y:S01]  /*8cf0*/  FFMA R31, R81.reuse, R0, R31 ;  /* 0x00000000511f7223 */ /* 0x040fe2000000001f */
[C---:B------:R-:W-:Y:S01]  /*8d00*/  SHF.L.U32 R0, R120.reuse, 0x10, RZ ;  /* 0x0000001078007819 */ /* 0x040fe200000006ff */
[----:B------:R-:W-:Y:S01]  /*8d10*/  FFMA R28, R81, R3, R28 ;  /* 0x00000003511c7223 */ /* 0x000fe2000000001c */
[----:B------:R-:W-:Y:S01]  /*8d20*/  SHF.L.U32 R3, R121, 0x10, RZ ;  /* 0x0000001079037819 */ /* 0x000fe200000006ff */
        /* <DEDUP_REMOVED lines=8> */
[----:B------:R-:W-:Y:S01]  /*8db0*/  FFMA R33, R81, R2, R33 ;  /* 0x0000000251217223 */ /* 0x000fe20000000021 */
[----:B------:R-:W-:Y:S01]  /*8dc0*/  LOP3.LUT R2, R123, 0xffff0000, RZ, 0xc0, !PT ;  /* 0xffff00007b027812 */ /* 0x000fe200078ec0ff */
[C---:B------:R-:W-:Y:S01]  /*8dd0*/  FFMA R34, R81.reuse, R3, R34 ;  /* 0x0000000351227223 */ /* 0x040fe20000000022 */
[C---:B------:R-:W-:Y:S01]  /*8de0*/  SHF.L.U32 R3, R122.reuse, 0x10, RZ ;  /* 0x000000107a037819 */ /* 0x040fe200000006ff */
[----:B------:R-:W-:Y:S01]  /*8df0*/  FFMA R39, R81, R0, R39 ;  /* 0x0000000051277223 */ /* 0x000fe20000000027 */
[----:B------:R-:W-:Y:S01]  /*8e00*/  LOP3.LUT R0, R122, 0xffff0000, RZ, 0xc0, !PT ;  /* 0xffff00007a007812 */ /* 0x000fe200078ec0ff */
[----:B------:R-:W-:Y:S01]  /*8e10*/  FMUL R43, R78, R43 ;  /* 0x0000002b4e2b7220 */ /* 0x000fe20000400000 */
[----:B------:R-:W-:Y:S01]  /*8e20*/  F2FP.BF16.F32.PACK_AB R16, R17, R16 ;  /* 0x000000101110723e */ /* 0x000fe200000010ff */
[----:B------:R-:W-:Y:S01]  /*8e30*/  FFMA R36, R81, R3, R36 ;  /* 0x0000000351247223 */ /* 0x000fe20000000024 */
[----:B------:R-:W-:Y:S01]  /*8e40*/  SHF.L.U32 R3, R129, 0x10, RZ ;  /* 0x0000001081037819 */ /* 0x000fe200000006ff */
[C---:B------:R-:W-:Y:S01]  /*8e50*/  FFMA R37, R81.reuse, R0, R37 ;  /* 0x0000000051257223 */ /* 0x040fe20000000025 */
[C---:B------:R-:W-:Y:S01]  /*8e60*/  SHF.L.U32 R0, R128.reuse, 0x10, RZ ;  /* 0x0000001080007819 */ /* 0x040fe200000006ff */
[----:B------:R-:W-:Y:S01]  /*8e70*/  FFMA R38, R81, R5, R38 ;  /* 0x0000000551267223 */ /* 0x000fe20000000026 */
[----:B------:R-:W-:Y:S01]  /*8e80*/  F2FP.BF16.F32.PACK_AB R17, R23, R18 ;  /* 0x000000121711723e */ /* 0x000fe200000010ff */
[----:B------:R1:W-:Y:S01]  /*8e90*/  STS.128 [R182+UR48+0x8400], R92 ;  /* 0x0084005cb6007988 */ /* 0x0003e20008000c30 */
[----:B------:R-:W-:Y:S01]  /*8ea0*/  SHF.L.U32 R5, R131, 0x10, RZ ;  /* 0x0000001083057819 */ /* 0x000fe200000006ff */
[C---:B------:R-:W-:Y:S01]  /*8eb0*/  FFMA R43, R81.reuse, R2, R43 ;  /* 0x00000002512b7223 */ /* 0x040fe2000000002b */
[----:B------:R-:W-:Y:S01]  /*8ec0*/  LOP3.LUT R2, R128, 0xffff0000, RZ, 0xc0, !PT ;  /* 0xffff000080027812 */ /* 0x000fe200078ec0ff */
[----:B------:R-:W-:Y:S01]  /*8ed0*/  FFMA R40, R81, R0, R40 ;  /* 0x0000000051287223 */ /* 0x000fe20000000028 */
[----:B------:R-:W-:Y:S01]  /*8ee0*/  LOP3.LUT R0, R129, 0xffff0000, RZ, 0xc0, !PT ;  /* 0xffff000081007812 */ /* 0x000fe200078ec0ff */
[----:B------:R-:W-:Y:S01]  /*8ef0*/  FMUL R47, R78, R47 ;  /* 0x0000002f4e2f7220 */ /* 0x000fe20000400000 */
[----:B------:R-:W-:Y:S01]  /*8f00*/  F2FP.BF16.F32.PACK_AB R18, R21, R20 ;  /* 0x000000141512723e */ /* 0x000fe200000010ff */
[C---:B------:R-:W-:Y:S01]  /*8f10*/  FFMA R41, R81.reuse, R2, R41 ;  /* 0x0000000251297223 */ /* 0x040fe20000000029 */
[C---:B------:R-:W-:Y:S01]  /*8f20*/  LOP3.LUT R2, R130.reuse, 0xffff0000, RZ, 0xc0, !PT ;  /* 0xffff000082027812 */ /* 0x040fe200078ec0ff */
[----:B------:R-:W-:Y:S01]  /*8f30*/  FFMA R42, R81, R3, R42 ;  /* 0x00000003512a7223 */ /* 0x000fe2000000002a */
[----:B------:R-:W-:Y:S01]  /*8f40*/  SHF.L.U32 R3, R130, 0x10, RZ ;  /* 0x0000001082037819 */ /* 0x000fe200000006ff */
[----:B------:R1:W-:Y:S01]  /*8f50*/  STS.128 [R181+0x8400], R8 ;  /* 0x00840008b5007388 */ /* 0x0003e20000000c00 */
[----:B------:R-:W-:Y:S01]  /*8f60*/  F2FP.BF16.F32.PACK_AB R19, R27, R22 ;  /* 0x000000161b13723e */ /* 0x000fe200000010ff */
[----:B------:R-:W-:Y:S01]  /*8f70*/  FFMA R47, R81, R0, R47 ;  /* 0x00000000512f7223 */ /* 0x000fe2000000002f */
[----:B------:R-:W-:Y:S01]  /*8f80*/  LOP3.LUT R0, R131, 0xffff0000, RZ, 0xc0, !PT ;  /* 0xffff000083007812 */ /* 0x000fe200078ec0ff */
[----:B------:R-:W-:Y:S01]  /*8f90*/  FMUL R51, R78, R51 ;  /* 0x000000334e337220 */ /* 0x000fe20000400000 */
[----:B------:R-:W-:Y:S01]  /*8fa0*/  F2FP.BF16.F32.PACK_AB R24, R25, R24 ;  /* 0x000000181918723e */ /* 0x000fe200000010ff */
[C---:B------:R-:W-:Y:S01]  /*8fb0*/  FFMA R44, R81.reuse, R3, R44 ;  /* 0x00000003512c7223 */ /* 0x040fe2000000002c */
[C---:B------:R-:W-:Y:S01]  /*8fc0*/  SHF.L.U32 R3, R136.reuse, 0x10, RZ ;  /* 0x0000001088037819 */ /* 0x040fe200000006ff */
[----:B------:R-:W-:Y:S01]  /*8fd0*/  FFMA R45, R81, R2, R45 ;  /* 0x00000002512d7223 */ /* 0x000fe2000000002d */
[----:B------:R-:W-:Y:S01]  /*8fe0*/  F2FP.BF16.F32.PACK_AB R25, R31, R26 ;  /* 0x0000001a1f19723e */ /* 0x000fe200000010ff */
[----:B------:R-:W-:Y:S01]  /*8ff0*/  FFMA R46, R81, R5, R46 ;  /* 0x00000005512e7223 */ /* 0x000fe2000000002e */
[----:B------:R-:W-:Y:S01]  /*9000*/  SHF.L.U32 R5, R137, 0x10, RZ ;  /* 0x0000001089057819 */ /* 0x000fe200000006ff */
[----:B------:R1:W-:Y:S01]  /*9010*/  STS.128 [R180+0x8400], R16 ;  /* 0x00840010b4007388 */ /* 0x0003e20000000c00 */
[----:B------:R-:W-:Y:S01]  /*9020*/  F2FP.BF16.F32.PACK_AB R26, R29, R28 ;  /* 0x0000001c1d1a723e */ /* 0x000fe200000010ff */
[C---:B------:R-:W-:Y:S01]  /*9030*/  FFMA R51, R81.reuse, R0, R51 ;  /* 0x0000000051337223 */ /* 0x040fe20000000033 */
[----:B------:R-:W-:Y:S01]  /*9040*/  LOP3.LUT R0, R136, 0xffff0000, RZ, 0xc0, !PT ;  /* 0xffff000088007812 */ /* 0x000fe200078ec0ff */
[----:B------:R-:W-:Y:S01]  /*9050*/  FFMA R48, R81, R3, R48 ;  /* 0x0000000351307223 */ /* 0x000fe20000000030 */
[----:B------:R-:W-:Y:S01]  /*9060*/  F2FP.BF16.F32.PACK_AB R27, R35, R30 ;  /* 0x0000001e231b723e */ /* 0x000fe200000010ff */
[----:B------:R-:W-:Y:S01]  /*9070*/  FMUL R55, R78, R55 ;  /* 0x000000374e377220 */ /* 0x000fe20000400000 */
[----:B------:R-:W-:Y:S01]  /*9080*/  LOP3.LUT R2, R137, 0xffff0000, RZ, 0xc0, !PT ;  /* 0xffff000089027812 */ /* 0x000fe200078ec0ff */
[C---:B------:R-:W-:Y:S01]  /*9090*/  FFMA R49, R81.reuse, R0, R49 ;  /* 0x0000000051317223 */ /* 0x040fe20000000031 */
[C---:B------:R-:W-:Y:S01]  /*90a0*/  SHF.L.U32 R0, R138.reuse, 0x10, RZ ;  /* 0x000000108a007819 */ /* 0x040fe200000006ff */
[----:B------:R-:W-:Y:S01]  /*90b0*/  FFMA R50, R81, R5, R50 ;  /* 0x0000000551327223 */ /* 0x000fe20000000032 */
[----:B------:R-:W-:Y:S01]  /*90c0*/  F2FP.BF16.F32.PACK_AB R32, R33, R32 ;  /* 0x000000202120723e */ /* 0x000fe200000010ff */
[----:B------:R1:W-:Y:S01]  /*90d0*/  STS.128 [R178+0x8400], R24 ;  /* 0x00840018b2007388 */ /* 0x0003e20000000c00 */
[----:B------:R-:W-:Y:S01]  /*90e0*/  F2FP.BF16.F32.PACK_AB R33, R39, R34 ;  /* 0x000000222721723e */ /* 0x000fe200000010ff */
[C---:B------:R-:W-:Y:S01]  /*90f0*/  FFMA R55, R81.reuse, R2, R55 ;  /* 0x0000000251377223 */ /* 0x040fe20000000037 */
[----:B------:R-:W-:Y:S01]  /*9100*/  LOP3.LUT R2, R138, 0xffff0000, RZ, 0xc0, !PT ;  /* 0xffff00008a027812 */ /* 0x000fe200078ec0ff */
[----:B------:R-:W-:Y:S01]  /*9110*/  FFMA R52, R81, R0, R52 ;  /* 0x0000000051347223 */ /* 0x000fe20000000034 */
[----:B------:R-:W-:Y:S01]  /*9120*/  SHF.L.U32 R3, R139, 0x10, RZ ;  /* 0x000000108b037819 */ /* 0x000fe200000006ff */
[C---:B------:R-:W-:Y:S01]  /*9130*/  FMUL R59, R78.reuse, R59 ;  /* 0x0000003b4e3b7220 */ /* 0x040fe20000400000 */
[----:B------:R-:W-:Y:S01]  /*9140*/  F2FP.BF16.F32.PACK_AB R34, R37, R36 ;  /* 0x000000242522723e */ /* 0x000fe200000010ff */
[----:B------:R-:W-:Y:S01]  /*9150*/  FFMA R53, R81, R2, R53 ;  /* 0x0000000251357223 */ /* 0x000fe20000000035 */
[----:B------:R-:W-:Y:S01]  /*9160*/  F2FP.BF16.F32.PACK_AB R35, R43, R38 ;  /* 0x000000262b23723e */ /* 0x000fe200000010ff */
[----:B------:R-:W-:Y:S01]  /*9170*/  FFMA R54, R81, R3, R54 ;  /* 0x0000000351367223 */ /* 0x000fe20000000036 */
[----:B------:R-:W-:Y:S01]  /*9180*/  LOP3.LUT R0, R139, 0xffff0000, RZ, 0xc0, !PT ;  /* 0xffff00008b007812 */ /* 0x000fe200078ec0ff */
[----:B------:R-:W-:Y:S01]  /*9190*/  FMUL R63, R78, R63 ;  /* 0x0000003f4e3f7220 */ /* 0x000fe20000400000 */
[----:B------:R-:W-:Y:S01]  /*91a0*/  F2FP.BF16.F32.PACK_AB R40, R41, R40 ;  /* 0x000000282928723e */ /* 0x000fe200000010ff */
[----:B------:R1:W-:Y:S01]  /*91b0*/  STS.128 [R177+0x8400], R32 ;  /* 0x00840020b1007388 */ /* 0x0003e20000000c00 */
[C---:B------:R-:W-:Y:S01]  /*91c0*/  SHF.L.U32 R3, R144.reuse, 0x10, RZ ;  /* 0x0000001090037819 */ /* 0x040fe200000006ff */
[----:B------:R-:W-:Y:S01]  /*91d0*/  FFMA R59, R81, R0, R59 ;  /* 0x00000000513b7223 */ /* 0x000fe2000000003b */
[----:B------:R-:W-:Y:S01]  /*91e0*/  LOP3.LUT R2, R144, 0xffff0000, RZ, 0xc0, !PT ;  /* 0xffff000090027812 */ /* 0x000fe200078ec0ff */
[----:B------:R-:W-:Y:S01]  /*91f0*/  FMUL R67, R78, R67 ;  /* 0x000000434e437220 */ /* 0x000fe20000400000 */
[----:B------:R-:W-:Y:S01]  /*9200*/  F2FP.BF16.F32.PACK_AB R41, R47, R42 ;  /* 0x0000002a2f29723e */ /* 0x000fe200000010ff */
[----:B------:R-:W-:Y:S01]  /*9210*/  FFMA R56, R81, R3, R56 ;  /* 0x0000000351387223 */ /* 0x000fe20000000038 */
[----:B------:R-:W-:Y:S01]  /*9220*/  SHF.L.U32 R5, R145, 0x10, RZ ;  /* 0x0000001091057819 */ /* 0x000fe200000006ff */
[----:B------:R-:W-:Y:S01]  /*9230*/  FFMA R57, R81, R2, R57 ;  /* 0x0000000251397223 */ /* 0x000fe20000000039 */
[----:B------:R-:W-:Y:S02]  /*9240*/  F2FP.BF16.F32.PACK_AB R42, R45, R44 ;  /* 0x0000002c2d2a723e */ /* 0x000fe400000010ff */
[----:B------:R-:W-:Y:S01]  /*9250*/  F2FP.BF16.F32.PACK_AB R43, R51, R46 ;  /* 0x0000002e332b723e */ /* 0x000fe200000010ff */
[----:B------:R-:W-:Y:S01]  /*9260*/  FFMA R58, R81, R5, R58 ;  /* 0x00000005513a7223 */ /* 0x000fe2000000003a */
[----:B------:R-:W-:Y:S02]  /*9270*/  LOP3.LUT R0, R145, 0xffff0000, RZ, 0xc0, !PT ;  /* 0xffff000091007812 */ /* 0x000fe400078ec0ff */
[C---:B------:R-:W-:Y:S01]  /*9280*/  SHF.L.U32 R3, R146.reuse, 0x10, RZ ;  /* 0x0000001092037819 */ /* 0x040fe200000006ff */
[----:B------:R1:W-:Y:S01]  /*9290*/  STS.128 [R176+0x8400], R40 ;  /* 0x00840028b0007388 */ /* 0x0003e20000000c00 */
        /* <DEDUP_REMOVED lines=8> */
[----:B------:R-:W-:Y:S02]  /*9320*/  F2FP.BF16.F32.PACK_AB R49, R55, R50 ;  /* 0x000000323731723e */ /* 0x000fe400000010ff */
[----:B------:R-:W-:Y:S01]  /*9330*/  F2FP.BF16.F32.PACK_AB R50, R53, R52 ;  /* 0x000000343532723e */ /* 0x000fe200000010ff */
[----:B------:R-:W-:Y:S01]  /*9340*/  FFMA R67, R81, R4, R67 ;  /* 0x0000000451437223 */ /* 0x000fe20000000043 */
[----:B------:R-:W-:Y:S02]  /*9350*/  F2FP.BF16.F32.PACK_AB R51, R59, R54 ;  /* 0x000000363b33723e */ /* 0x000fe400000010ff */
[----:B------:R-:W-:Y:S02]  /*9360*/  F2FP.BF16.F32.PACK_AB R56, R57, R56 ;  /* 0x000000383938723e */ /* 0x000fe400000010ff */
        /* <DEDUP_REMOVED lines=23> */
[----:B--2---:R-:W-:Y:S04]  /*94e0*/  DEPBAR.LE SB0, 0x1 ;  /* 0x000080400000791a */ /* 0x004fe80000000000 */
.L_x_115:
[----:B------:R-:W-:Y:S05]  /*94f0*/  BSYNC.RECONVERGENT B0 ;  /* 0x0000000000007941 */ /* 0x000fea0003800200 */
.L_x_114:
        /* <DEDUP_REMOVED lines=8> */
[----:B--2---:R-:W-:Y:S06]  /*9580*/  @!P6 BRA `(.L_x_117) ;  /* 0x00000000006ce947 */ /* 0x004fec0003800000 */
[----:B------:R-:W-:Y:S01]  /*9590*/  ISETP.NE.AND P1, PT, R109, RZ, PT ;  /* 0x000000ff6d00720c */ /* 0x000fe20003f25270 */
[----:B------:R-:W-:Y:S01]  /*95a0*/  BSSY B0, `(.L_x_118) ;  /* 0x000000b000007945 */ /* 0x000fe20003800000 */
[----:B------:R-:W-:Y:S11]  /*95b0*/  ISETP.NE.AND P0, PT, R103, RZ, PT ;  /* 0x000000ff6700720c */ /* 0x000ff60003f05270 */
[----:B------:R-:W-:Y:S05]  /*95c0*/  @P1 IMAD R101, R101, 0x4000, R182 ;  /* 0x0000400065651824 */ /* 0x000fea00078e02b6 */
[----:B-1----:R-:W-:Y:S04]  /*95d0*/  @P1 IADD3 R9, PT, PT, R101, UR48, RZ ;  /* 0x0000003065091c10 */ /* 0x002fe8000fffe0ff */
[----:B------:R-:W-:Y:S01]  /*95e0*/  @P1 IADD3 R7, PT, PT, R102, R9, RZ ;  /* 0x0000000966071210 */ /* 0x000fe20007ffe0ff */
[--C-:B------:R-:W-:Y:S02]  /*95f0*/  @P1 IMAD.IADD R5, R100, 0x1, R9.reuse ;  /* 0x0000000164051824 */ /* 0x100fe400078e0209 */
[----:B------:R-:W-:Y:S01]  /*9600*/  @P1 IMAD.IADD R2, R108, 0x1, R9 ;  /* 0x000000016c021824 */ /* 0x000fe200078e0209 */
[----:B------:R-:W-:Y:S06]  /*9610*/  @P0 BRA `(.L_x_119) ;  /* 0x00000000000c0947 */ /* 0x000fec0003800000 */
[----:B------:R-:W-:Y:S04]  /*9620*/  SHF.L.U32 R0, R167, 0x1f, RZ ;  /* 0x0000001fa7007819 */ /* 0x000fe800000006ff */
[----:B------:R-:W1:Y:S02]  /*9630*/  SYNCS.PHASECHK.TRANS64.TRYWAIT P0, [R3+URZ+0x50], R0 ;  /* 0x00005000030075a7 */ /* 0x000e6400080011ff */
[----:B-1----:R-:W-:Y:S05]  /*9640*/  @!P0 BRA `(.L_x_120) ;  /* 0x00000020003c8947 */ /* 0x002fea0003800000 */
.L_x_119:
[----:B------:R-:W-:Y:S05]  /*9650*/  BSYNC B0 ;  /* 0x0000000000007941 */ /* 0x000fea0003800000 */
.L_x_118:
[----:B------:R-:W-:Y:S11]  /*9660*/  ISETP.NE.AND P0, PT, R109, RZ, PT ;  /* 0x000000ff6d00720c */ /* 0x000ff60003f05270 */
[----:B------:R-:W-:Y:S02]  /*9670*/  @!UPT UIADD3 URZ, UPT, UPT, URZ, URZ, URZ ;  /* 0x000000fffffff290 */ /* 0x000fe4000fffe0ff */
[----:B------:R2:W4:Y:S01]  /*9680*/  @P0 LDS.128 R88, [R101+UR48+0x400] ;  /* 0x0004003065580984 */ /* 0x0005220008000c00 */
[----:B-1----:R-:W-:Y:S01]  /*9690*/  @P0 IMAD.IADD R3, R102, 0x1, R5 ;  /* 0x0000000166030824 */ /* 0x002fe200078e0205 */
        /* <DEDUP_REMOVED lines=10> */
.L_x_117:
[----:B------:R-:W-:Y:S05]  /*9740*/  BSYNC B1 ;  /* 0x0000000000017941 */ /* 0x000fea0003800000 */
.L_x_116:
[----:B--2---:R-:W-:Y:S05]  /*9750*/  VIADD R3, R80, 0xc0 ;  /* 0x000000c050037836 */ /* 0x004fea0000000000 */
[----:B------:R-:W-:Y:S04]  /*9760*/  SHF.R.U32.HI R3, RZ, 0x15, R3 ;  /* 0x00000015ff037819 */ /* 0x000fe80000011603 */
[----:B------:R-:W-:Y:S11]  /*9770*/  LOP3.LUT P0, RZ, R3, 0x3, R162, 0x48, !PT ;  /* 0x0000000303ff7812 */ /* 0x000ff600078048a2 */
[----:B------:R-:W-:Y:S02]  /*9780*/  @!UPT UIADD3 URZ, UPT, UPT, URZ, URZ, URZ ;  /* 0x000000fffffff290 */ /* 0x000fe4000fffe0ff */
[----:B------:R-:W-:Y:S05]  /*9790*/  @!P0 BRA `(.L_x_121) ;  /* 0x0000000000408947 */ /* 0x000fea0003800000 */
[----:B------:R-:W2:Y:S01]  /*97a0*/  LDCU.64 UR8, c[0x4][0x70] ;  /* 0x01000e00ff0877ac */ /* 0x000ea20008000a00 */
[----:B------:R-:W-:Y:S01]  /*97b0*/  MOV R3, 0x0 ;  /* 0x0000000000037802 */ /* 0x000fe20000000f00 */
[----:B------:R-:W-:Y:S02]  /*97c0*/  HFMA2 R12, -RZ, RZ, 0, 5.9604644775390625e-08 ;  /* 0x00000001ff0c7431 */ /* 0x000fe400000001ff */
[----:B-1----:R-:W-:Y:S02]  /*97d0*/  IMAD.MOV.U32 R8, RZ, RZ, 0x192 ;  /* 0x00000192ff087424 */ /* 0x002fe400078e00ff */
[----:B------:R-:W-:Y:S01]  /*97e0*/  IMAD.MOV.U32 R13, RZ, RZ, RZ ;  /* 0x000000ffff0d7224 */ /* 0x000fe200078e00ff */
[----:B------:R-:W1:Y:S01]  /*97f0*/  LDCU.64 UR6, c[0x4][0x78] ;  /* 0x01000f00ff0677ac */ /* 0x000e620008000a00 */
[----:B------:R-:W3:Y:S01]  /*9800*/  LDC.64 R2, c[0x4][R3] ;  /* 0x0100000003027b82 */ /* 0x000ee20000000a00 */
[----:B------:R-:W5:Y:S01]  /*9810*/  LDCU.64 UR4, c[0x4][0x10] ;  /* 0x01000200ff0477ac */ /* 0x000f620008000a00 */
[----:B--2---:R-:W-:Y:S01]  /*9820*/  MOV R5, UR9 ;  /* 0x0000000900057c02 */ /* 0x004fe20008000f00 */
[----:B------:R-:W-:Y:S01]  /*9830*/  IMAD.U32 R4, RZ, RZ, UR8 ;  /* 0x00000008ff047e24 */ /* 0x000fe2000f8e00ff */
[----:B-1----:R-:W-:Y:S01]  /*9840*/  MOV R7, UR7 ;  /* 0x0000000700077c02 */ /* 0x002fe20008000f00 */
[----:B------:R-:W-:Y:S01]  /*9850*/  IMAD.U32 R6, RZ, RZ, UR6 ;  /* 0x00000006ff067e24 */ /* 0x000fe2000f8e00ff */
[----:B-----5:R-:W-:Y:S01]  /*9860*/  MOV R11, UR5 ;  /* 0x00000005000b7c02 */ /* 0x020fe20008000f00 */
[----:B------:R-:W-:Y:S02]  /*9870*/  IMAD.U32 R10, RZ, RZ, UR4 ;  /* 0x00000004ff0a7e24 */ /* 0x000fe4000f8e00ff */
[----:B------:R-:W-:Y:S07]  /*9880*/  LEPC R20, `(.L_x_121) ;  /* 0x000000001014794e */ /* 0x000fee0000000000 */
[----:B---34-:R-:W-:Y:S05]  /*9890*/  CALL.ABS.NOINC R2 ;  /* 0x0000000002007343 */ /* 0x018fea0003c00000 */
.L_x_121:
[----:B------:R-:W-:Y:S01]  /*98a0*/  ISETP.NE.AND P0, PT, R170, RZ, PT ;  /* 0x000000ffaa00720c */ /* 0x000fe20003f05270 */
[----:B------:R-:W-:Y:S05]  /*98b0*/  WARPSYNC.ALL ;  /* 0x0000000000007948 */ /* 0x000fea0003800000 */
[----:B------:R-:W-:Y:S01]  /*98c0*/  R2UR UR4, R80 ;  /* 0x00000000500472ca */ /* 0x000fe200000e0000 */
[----:B------:R-:W-:Y:S01]  /*98d0*/  BSSY.RECONVERGENT B0, `(.L_x_122) ;  /* 0x0000100000007945 */ /* 0x000fe20003800200 */
[----:B------:R-:W-:Y:S02]  /*98e0*/  R2UR UR5, R87 ;  /* 0x00000000570572ca */ /* 0x000fe400000e0000 */
[C---:B----4-:R-:W-:Y:S02]  /*98f0*/  SHF.L.U32 R82, R88.reuse, 0x10, RZ ;  /* 0x0000001058527819 */ /* 0x050fe400000006ff */
[----:B------:R-:W-:Y:S02]  /*9900*/  LOP3.LUT R84, R88, 0xffff0000, RZ, 0xc0, !PT ;  /* 0xffff000058547812 */ /* 0x000fe400078ec0ff */
[C---:B------:R-:W-:Y:S02]  /*9910*/  SHF.L.U32 R83, R89.reuse, 0x10, RZ ;  /* 0x0000001059537819 */ /* 0x040fe400000006ff */
[----:B------:R-:W-:Y:S02]  /*9920*/  LOP3.LUT R86, R89, 0xffff0000, RZ, 0xc0, !PT ;  /* 0xffff000059567812 */ /* 0x000fe400078ec0ff */
[C---:B------:R-:W-:Y:S01]  /*9930*/  SHF.L.U32 R85, R90.reuse, 0x10, RZ ;  /* 0x000000105a557819 */ /* 0x040fe200000006ff */
[----:B-1----:R-:W1:Y:S01]  /*9940*/  LDTM.x64 R4, tmem[UR4+0xc0] ;  /* 0x0000c004000479ee */ /* 0x002e620008340000 */
[----:B------:R-:W-:Y:S01]  /*9950*/  LOP3.LUT R88, R90, 0xffff0000, RZ, 0xc0, !PT ;  /* 0xffff00005a587812 */ /* 0x000fe200078ec0ff */
[----:B------:R-:W-:Y:S01]  /*9960*/  NOP ;  /* 0x0000000000007918 */ /* 0x000fe20000000000 */
[C---:B------:R-:W-:Y:S01]  /*9970*/  SHF.L.U32 R87, R91.reuse, 0x10, RZ ;  /* 0x000000105b577819 */ /* 0x040fe200000006ff */
[----:B------:R-:W-:Y:S01]  /*9980*/  UIADD3 UR5, UPT, UPT, UR5, 0xd0, URZ ;  /* 0x000000d005057890 */ /* 0x000fe2000fffe0ff */
[----:B------:R-:W-:Y:S02]  /*9990*/  LOP3.LUT R90, R91, 0xffff0000, RZ, 0xc0, !PT ;  /* 0xffff00005b5a7812 */ /* 0x000fe400078ec0ff */
[C---:B------:R-:W-:Y:S01]  /*99a0*/  SHF.L.U32 R89, R96.reuse, 0x10, RZ ;  /* 0x0000001060597819 */ /* 0x040fe200000006ff */
[----:B------:R-:W-:Y:S01]  /*99b0*/  UPRMT UR5, UR37, 0x654, UR5 ;  /* 0x0000065425057896 */ /* 0x000fe20008000005 */
[----:B------:R-:W-:Y:S02]  /*99c0*/  LOP3.LUT R91, R96, 0xffff0000, RZ, 0xc0, !PT ;  /* 0xffff0000605b7812 */ /* 0x000fe400078ec0ff */
[C---:B------:R-:W-:Y:S02]  /*99d0*/  SHF.L.U32 R92, R97.reuse, 0x10, RZ ;  /* 0x00000010615c7819 */ /* 0x040fe400000006ff */
[----:B------:R-:W-:Y:S02]  /*99e0*/  LOP3.LUT R94, R97, 0xffff0000, RZ, 0xc0, !PT ;  /* 0xffff0000615e7812 */ /* 0x000fe400078ec0ff */
[C---:B------:R-:W-:Y:S02]  /*99f0*/  SHF.L.U32 R93, R98.reuse, 0x10, RZ ;  /* 0x00000010625d7819 */ /* 0x040fe400000006ff */
[----:B------:R-:W-:Y:S01]  /*9a00*/  LOP3.LUT R96, R98, 0xffff0000, RZ, 0xc0, !PT ;  /* 0xffff000062607812 */ /* 0x000fe200078ec0ff */
[----:B-1----:R-:W-:Y:S01]  /*9a10*/  SYNCS.ARRIVE.TRANS64.RED.A1T0 RZ, [UR5], RZ ;  /* 0x000000ffffff79a7 */ /* 0x002fe20008100405 */
[C---:B------:R-:W-:Y:S02]  /*9a20*/  SHF.L.U32 R95, R99.reuse, 0x10, RZ ;  /* 0x00000010635f7819 */ /* 0x040fe400000006ff */
[----:B------:R-:W-:Y:S02]  /*9a30*/  LOP3.LUT R98, R99, 0xffff0000, RZ, 0xc0, !PT ;  /* 0xffff000063627812 */ /* 0x000fe400078ec0ff */
[----:B------:R-:W-:Y:S01]  /*9a40*/  SHF.L.U32 R97, R104, 0x10, RZ ;  /* 0x0000001068617819 */ /* 0x000fe200000006ff */
[----:B------:R-:W-:Y:S01]  /*9a50*/  FMUL R4, R78, R4 ;  /* 0x000000044e047220 */ /* 0x000fe20000400000 */
[----:B------:R-:W-:Y:S01]  /*9a60*/  LOP3.LUT R100, R104, 0xffff0000, RZ, 0xc0, !PT ;  /* 0xffff000068647812 */ /* 0x000fe200078ec0ff */
[----:B------:R-:W-:Y:S01]  /*9a70*/  FMUL R5, R78, R5 ;  /* 0x000000054e057220 */ /* 0x000fe20000400000 */
[----:B------:R-:W-:Y:S01]  /*9a80*/  SHF.L.U32 R99, R105, 0x10, RZ ;  /* 0x0000001069637819 */ /* 0x000fe200000006ff */
[----:B------:R-:W-:Y:S01]  /*9a90*/  FFMA R4, R81, R82, R4 ;  /* 0x0000005251047223 */ /* 0x000fe20000000004 */
[----:B------:R-:W-:Y:S01]  /*9aa0*/  LOP3.LUT R102, R105, 0xffff0000, RZ, 0xc0, !PT ;  /* 0xffff000069667812 */ /* 0x000fe200078ec0ff */
[----:B------:R-:W-:Y:S01]  /*9ab0*/  FFMA R5, R81, R84, R5 ;  /* 0x0000005451057223 */ /* 0x000fe20000000005 */
[----:B------:R-:W-:Y:S01]  /*9ac0*/  SHF.L.U32 R101, R106, 0x10, RZ ;  /* 0x000000106a657819 */ /* 0x000fe200000006ff */
[----:B------:R-:W-:Y:S01]  /*9ad0*/  FMUL R6, R78, R6 ;  /* 0x000000064e067220 */ /* 0x000fe20000400000 */
[----:B------:R-:W-:Y:S01]  /*9ae0*/  LOP3.LUT R104, R106, 0xffff0000, RZ, 0xc0, !PT ;  /* 0xffff00006a687812 */ /* 0x000fe200078ec0ff */
[C---:B------:R-:W-:Y:S01]  /*9af0*/  FMUL R7, R78.reuse, R7 ;  /* 0x000000074e077220 */ /* 0x040fe20000400000 */
[----:B------:R-:W-:Y:S01]  /*9b00*/  F2FP.BF16.F32.PACK_AB R4, R5, R4 ;  /* 0x000000040504723e */ /* 0x000fe200000010ff */
[----:B------:R-:W-:Y:S01]  /*9b10*/  FFMA R6, R81, R83, R6 ;  /* 0x0000005351067223 */ /* 0x000fe20000000006 */
[----:B------:R-:W-:Y:S01]  /*9b20*/  SHF.L.U32 R103, R107, 0x10, RZ ;  /* 0x000000106b677819 */ /* 0x000fe200000006ff */
[----:B------:R-:W-:Y:S01]  /*9b30*/  FFMA R7, R81, R86, R7 ;  /* 0x0000005651077223 */ /* 0x000fe20000000007 */
[----:B------:R-:W-:Y:S01]  /*9b40*/  LOP3.LUT R106, R107, 0xffff0000, RZ, 0xc0, !PT ;  /* 0xffff00006b6a7812 */ /* 0x000fe200078ec0ff */
[----:B------:R-:W-:Y:S01]  /*9b50*/  FMUL R8, R78, R8 ;  /* 0x000000084e087220 */ /* 0x000fe20000400000 */
[----:B------:R-:W-:Y:S01]  /*9b60*/  SHF.L.U32 R105, R112, 0x10, RZ ;  /* 0x0000001070697819 */ /* 0x000fe200000006ff */
[----:B------:R-:W-:Y:S01]  /*9b70*/  FMUL R9, R78, R9 ;  /* 0x000000094e097220 */ /* 0x000fe20000400000 */
[----:B------:R-:W-:Y:S01]  /*9b80*/  F2FP.BF16.F32.PACK_AB R5, R7, R6 ;  /* 0x000000060705723e */ /* 0x000fe200000010ff */
[C---:B------:R-:W-:Y:S01]  /*9b90*/  FFMA R8, R81.reuse, R85, R8 ;  /* 0x0000005551087223 */ /* 0x040fe20000000008 */
[----:B------:R-:W-:Y:S01]  /*9ba0*/  LOP3.LUT R108, R112, 0xffff0000, RZ, 0xc0, !PT ;  /* 0xffff0000706c7812 */ /* 0x000fe200078ec0ff */
[----:B------:R-:W-:Y:S01]  /*9bb0*/  FFMA R9, R81, R88, R9 ;  /* 0x0000005851097223 */ /* 0x000fe20000000009 */
[C---:B------:R-:W-:Y:S01]  /*9bc0*/  SHF.L.U32 R107, R113.reuse, 0x10, RZ ;  /* 0x00000010716b7819 */ /* 0x040fe200000006ff */
[C---:B------:R-:W-:Y:S01]  /*9bd0*/  FMUL R10, R78.reuse, R10 ;  /* 0x0000000a4e0a7220 */ /* 0x040fe20000400000 */
[----:B------:R-:W-:Y:S01]  /*9be0*/  LOP3.LUT R110, R113, 0xffff0000, RZ, 0xc0, !PT ;  /* 0xffff0000716e7812 */ /* 0x000fe200078ec0ff */
[----:B------:R-:W-:Y:S01]  /*9bf0*/  FMUL R11, R78, R11 ;  /* 0x0000000b4e0b7220 */ /* 0x000fe20000400000 */
[----:B------:R-:W-:Y:S01]  /*9c00*/  F2FP.BF16.F32.PACK_AB R6, R9, R8 ;  /* 0x000000080906723e */ /* 0x000fe200000010ff */
[C---:B------:R-:W-:Y:S01]  /*9c10*/  FFMA R10, R81.reuse, R87, R10 ;  /* 0x00000057510a7223 */ /* 0x040fe2000000000a */
[C---:B------:R-:W-:Y:S01]  /*9c20*/  SHF.L.U32 R109, R114.reuse, 0x10, RZ ;  /* 0x00000010726d7819 */ /* 0x040fe200000006ff */
[----:B------:R-:W-:Y:S01]  /*9c30*/  FFMA R11, R81, R90, R11 ;  /* 0x0000005a510b7223 */ /* 0x000fe2000000000b */
[----:B------:R-:W-:Y:S01]  /*9c40*/  LOP3.LUT R112, R114, 0xffff0000, RZ, 0xc0, !PT ;  /* 0xffff000072707812 */ /* 0x000fe200078ec0ff */
[C---:B------:R-:W-:Y:S01]  /*9c50*/  FMUL R0, R78.reuse, R12 ;  /* 0x0000000c4e007220 */ /* 0x040fe20000400000 */
[----:B------:R-:W-:Y:S01]  /*9c60*/  SHF.L.U32 R111, R115, 0x10, RZ ;  /* 0x00000010736f7819 */ /* 0x000fe200000006ff */
[C---:B------:R-:W-:Y:S01]  /*9c70*/  FMUL R2, R78.reuse, R13 ;  /* 0x0000000d4e027220 */ /* 0x040fe20000400000 */
[----:B------:R-:W-:Y:S01]  /*9c80*/  F2FP.BF16.F32.PACK_AB R7, R11, R10 ;  /* 0x0000000a0b07723e */ /* 0x000fe200000010ff */
[C---:B------:R-:W-:Y:S01]  /*9c90*/  FMUL R3, R78.reuse, R14 ;  /* 0x0000000e4e037220 */ /* 0x040fe20000400000 */
[----:B------:R-:W-:Y:S01]  /*9ca0*/  LOP3.LUT R114, R115, 0xffff0000, RZ, 0xc0, !PT ;  /* 0xffff000073727812 */ /* 0x000fe200078ec0ff */
[----:B------:R-:W-:Y:S01]  /*9cb0*/  FMUL R15, R78, R15 ;  /* 0x0000000f4e0f7220 */ /* 0x000fe20000400000 */
[C---:B------:R-:W-:Y:S01]  /*9cc0*/  SHF.L.U32 R113, R120.reuse, 0x10, RZ ;  /* 0x0000001078717819 */ /* 0x040fe200000006ff */
[----:B------:R-:W-:Y:S01]  /*9cd0*/  FFMA R0, R81, R89, R0 ;  /* 0x0000005951007223 */ /* 0x000fe20000000000 */
[----:B------:R-:W-:Y:S01]  /*9ce0*/  LOP3.LUT R116, R120, 0xffff0000, RZ, 0xc0, !PT ;  /* 0xffff000078747812 */ /* 0x000fe200078ec0ff */
[C---:B------:R-:W-:Y:S01]  /*9cf0*/  FMUL R12, R78.reuse, R16 ;  /* 0x000000104e0c7220 */ /* 0x040fe20000400000 */
[----:B------:R-:W-:Y:S01]  /*9d00*/  SHF.L.U32 R115, R121, 0x10, RZ ;  /* 0x0000001079737819 */ /* 0x000fe200000006ff */
[----:B------:R-:W-:Y:S01]  /*9d10*/  FFMA R2, R81, R91, R2 ;  /* 0x0000005b51027223 */ /* 0x000fe20000000002 */
[----:B------:R-:W-:Y:S01]  /*9d20*/  LOP3.LUT R118, R121, 0xffff0000, RZ, 0xc0, !PT ;  /* 0xffff000079767812 */ /* 0x000fe200078ec0ff */
[----:B------:R-:W-:Y:S01]  /*9d30*/  FMUL R13, R78, R17 ;  /* 0x000000114e0d7220 */ /* 0x000fe20000400000 */
[----:B------:R-:W-:Y:S01]  /*9d40*/  SHF.L.U32 R117, R122, 0x10, RZ ;  /* 0x000000107a757819 */ /* 0x000fe200000006ff */
[C---:B------:R-:W-:Y:S01]  /*9d50*/  FFMA R3, R81.reuse, R92, R3 ;  /* 0x0000005c51037223 */ /* 0x040fe20000000003 */
[----:B------:R-:W-:Y:S01]  /*9d60*/  F2FP.BF16.F32.PACK_AB R8, R2, R0 ;  /* 0x000000000208723e */ /* 0x000fe200000010ff */
[----:B------:R-:W-:Y:S01]  /*9d70*/  FMUL R14, R78, R18 ;  /* 0x000000124e0e7220 */ /* 0x000fe20000400000 */
[----:B------:R-:W-:Y:S01]  /*9d80*/  LOP3.LUT R120, R122, 0xffff0000, RZ, 0xc0, !PT ;  /* 0xffff00007a787812 */ /* 0x000fe200078ec0ff */
[----:B------:R-:W-:Y:S01]  /*9d90*/  FFMA R15, R81, R94, R15 ;  /* 0x0000005e510f7223 */ /* 0x000fe2000000000f */
[C---:B------:R-:W-:Y:S01]  /*9da0*/  SHF.L.U32 R119, R123.reuse, 0x10, RZ ;  /* 0x000000107b777819 */ /* 0x040fe200000006ff */
[C---:B------:R-:W-:Y:S01]  /*9db0*/  FMUL R19, R78.reuse, R19 ;  /* 0x000000134e137220 */ /* 0x040fe20000400000 */
[----:B------:R-:W-:Y:S01]  /*9dc0*/  LOP3.LUT R122, R123, 0xffff0000, RZ, 0xc0, !PT ;  /* 0xffff00007b7a7812 */ /* 0x000fe200078ec0ff */
[----:B------:R-:W-:Y:S01]  /*9dd0*/  FFMA R12, R81, R93, R12 ;  /* 0x0000005d510c7223 */ /* 0x000fe2000000000c */
[----:B------:R-:W-:Y:S01]  /*9de0*/  F2FP.BF16.F32.PACK_AB R9, R15, R3 ;  /* 0x000000030f09723e */ /* 0x000fe200000010ff */
[----:B------:R-:W-:Y:S01]  /*9df0*/  FMUL R16, R78, R20 ;  /* 0x000000144e107220 */ /* 0x000fe20000400000 */
[C---:B------:R-:W-:Y:S01]  /*9e00*/  SHF.L.U32 R121, R128.reuse, 0x10, RZ ;  /* 0x0000001080797819 */ /* 0x040fe200000006ff */
[----:B------:R1:W-:Y:S01]  /*9e10*/  STS.128 [R182+UR48+0xc400], R4 ;  /* 0x00c40004b6007988 */ /* 0x0003e20008000c30 */
[C---:B------:R-:W-:Y:S01]  /*9e20*/  FFMA R13, R81.reuse, R96, R13 ;  /* 0x00000060510d7223 */ /* 0x040fe2000000000d */
[----:B------:R-:W-:Y:S01]  /*9e30*/  LOP3.LUT R124, R128, 0xffff0000, RZ, 0xc0, !PT ;  /* 0xffff0000807c7812 */ /* 0x000fe200078ec0ff */
[C---:B------:R-:W-:Y:S01]  /*9e40*/  FFMA R14, R81.reuse, R95, R14 ;  /* 0x0000005f510e7223 */ /* 0x040fe2000000000e */
[----:B------:R-:W-:Y:S01]  /*9e50*/  FFMA R19, R81, R98, R19 ;  /* 0x0000006251137223 */ /* 0x000fe20000000013 */
[----:B------:R-:W-:Y:S01]  /*9e60*/  SHF.L.U32 R123, R129, 0x10, RZ ;  /* 0x00000010817b7819 */ /* 0x000fe200000006ff */
[----:B------:R-:W-:Y:S01]  /*9e70*/  FFMA R16, R81, R97, R16 ;  /* 0x0000006151107223 */ /* 0x000fe20000000010 */
[----:B------:R-:W-:Y:S01]  /*9e80*/  F2FP.BF16.F32.PACK_AB R10, R13, R12 ;  /* 0x0000000c0d0a723e */ /* 0x000fe200000010ff */
[C---:B------:R-:W-:Y:S01]  /*9e90*/  FMUL R17, R78.reuse, R21 ;  /* 0x000000154e117220 */ /* 0x040fe20000400000 */
[----:B------:R-:W-:Y:S01]  /*9ea0*/  F2FP.BF16.F32.PACK_AB R11, R19, R14 ;  /* 0x0000000e130b723e */ /* 0x000fe200000010ff */
[C---:B------:R-:W-:Y:S01]  /*9eb0*/  FMUL R18, R78.reuse, R22 ;  /* 0x000000164e127220 */ /* 0x040fe20000400000 */
[C---:B------:R-:W-:Y:S01]  /*9ec0*/  FMUL R23, R78.reuse, R23 ;  /* 0x000000174e177220 */ /* 0x040fe20000400000 */
[----:B------:R-:W-:Y:S01]  /*9ed0*/  FFMA R17, R81, R100, R17 ;  /* 0x0000006451117223 */ /* 0x000fe20000000011 */
[C---:B------:R-:W-:Y:S01]  /*9ee0*/  FMUL R20, R78.reuse, R24 ;  /* 0x000000184e147220 */ /* 0x040fe20000400000 */
[----:B------:R-:W-:Y:S01]  /*9ef0*/  LOP3.LUT R126, R129, 0xffff0000, RZ, 0xc0, !PT ;  /* 0xffff0000817e7812 */ /* 0x000fe200078ec0ff */
[----:B------:R1:W-:Y:S01]  /*9f00*/  STS.128 [R181+0xc400], R8 ;  /* 0x00c40008b5007388 */ /* 0x0003e20000000c00 */
[----:B------:R-:W-:Y:S01]  /*9f10*/  FFMA R18, R81, R99, R18 ;  /* 0x0000006351127223 */ /* 0x000fe20000000012 */
[----:B------:R-:W-:Y:S01]  /*9f20*/  F2FP.BF16.F32.PACK_AB R16, R17, R16 ;  /* 0x000000101110723e */ /* 0x000fe200000010ff */
[C---:B------:R-:W-:Y:S01]  /*9f30*/  FFMA R23, R81.reuse, R102, R23 ;  /* 0x0000006651177223 */ /* 0x040fe20000000017 */
[----:B------:R-:W-:Y:S01]  /*9f40*/  FFMA R20, R81, R101, R20 ;  /* 0x0000006551147223 */ /* 0x000fe20000000014 */
[----:B------:R-:W-:Y:S01]  /*9f50*/  FMUL R21, R78, R25 ;  /* 0x000000194e157220 */ /* 0x000fe20000400000 */
[----:B------:R-:W-:Y:S01]  /*9f60*/  SHF.L.U32 R125, R130, 0x10, RZ ;  /* 0x00000010827d7819 */ /* 0x000fe200000006ff */
[C---:B------:R-:W-:Y:S01]  /*9f70*/  FMUL R22, R78.reuse, R26 ;  /* 0x0000001a4e167220 */ /* 0x040fe20000400000 */
[----:B------:R-:W-:Y:S01]  /*9f80*/  F2FP.BF16.F32.PACK_AB R17, R23, R18 ;  /* 0x000000121711723e */ /* 0x000fe200000010ff */
[C---:B------:R-:W-:Y:S01]  /*9f90*/  FFMA R21, R81.reuse, R104, R21 ;  /* 0x0000006851157223 */ /* 0x040fe20000000015 */
[----:B------:R-:W-:Y:S01]  /*9fa0*/  FMUL R27, R78, R27 ;  /* 0x0000001b4e1b7220 */ /* 0x000fe20000400000 */
[----:B------:R-:W-:Y:S01]  /*9fb0*/  FFMA R22, R81, R103, R22 ;  /* 0x0000006751167223 */ /* 0x000fe20000000016 */
[----:B------:R-:W-:Y:S01]  /*9fc0*/  LOP3.LUT R128, R130, 0xffff0000, RZ, 0xc0, !PT ;  /* 0xffff000082807812 */ /* 0x000fe200078ec0ff */
[C---:B------:R-:W-:Y:S01]  /*9fd0*/  FMUL R24, R78.reuse, R28 ;  /* 0x0000001c4e187220 */ /* 0x040fe20000400000 */
[----:B------:R-:W-:Y:S01]  /*9fe0*/  F2FP.BF16.F32.PACK_AB R18, R21, R20 ;  /* 0x000000141512723e */ /* 0x000fe200000010ff */
[C---:B------:R-:W-:Y:S01]  /*9ff0*/  FFMA R27, R81.reuse, R106, R27 ;  /* 0x0000006a511b7223 */ /* 0x040fe2000000001b */
[C---:B------:R-:W-:Y:S01]  /*a000*/  FMUL R25, R78.reuse, R29 ;  /* 0x0000001d4e197220 */ /* 0x040fe20000400000 */
[----:B------:R-:W-:Y:S01]  /*a010*/  FFMA R24, R81, R105, R24 ;  /* 0x0000006951187223 */ /* 0x000fe20000000018 */
[----:B------:R-:W-:Y:S01]  /*a020*/  SHF.L.U32 R127, R131, 0x10, RZ ;  /* 0x00000010837f7819 */ /* 0x000fe200000006ff */
[C---:B------:R-:W-:Y:S01]  /*a030*/  FMUL R26, R78.reuse, R30 ;  /* 0x0000001e4e1a7220 */ /* 0x040fe20000400000 */
[----:B------:R-:W-:Y:S01]  /*a040*/  F2FP.BF16.F32.PACK_AB R19, R27, R22 ;  /* 0x000000161b13723e */ /* 0x000fe200000010ff */
[C---:B------:R-:W-:Y:S01]  /*a050*/  FFMA R25, R81.reuse, R108, R25 ;  /* 0x0000006c51197223 */ /* 0x040fe20000000019 */
[C---:B------:R-:W-:Y:S01]  /*a060*/  FMUL R31, R78.reuse, R31 ;  /* 0x0000001f4e1f7220 */ /* 0x040fe20000400000 */
[----:B------:R-:W-:Y:S01]  /*a070*/  FFMA R26, R81, R107, R26 ;  /* 0x0000006b511a7223 */ /* 0x000fe2000000001a */
[----:B------:R-:W-:Y:S01]  /*a080*/  LOP3.LUT R130, R131, 0xffff0000, RZ, 0xc0, !PT ;  /* 0xffff000083827812 */ /* 0x000fe200078ec0ff */
[----:B------:R1:W-:Y:S01]  /*a090*/  STS.128 [R180+0xc400], R16 ;  /* 0x00c40010b4007388 */ /* 0x0003e20000000c00 */
[----:B------:R-:W-:Y:S01]  /*a0a0*/  F2FP.BF16.F32.PACK_AB R24, R25, R24 ;  /* 0x000000181918723e */ /* 0x000fe200000010ff */
[C---:B------:R-:W-:Y:S01]  /*a0b0*/  FFMA R31, R81.reuse, R110, R31 ;  /* 0x0000006e511f7223 */ /* 0x040fe2000000001f */
[C---:B------:R-:W-:Y:S01]  /*a0c0*/  FMUL R28, R78.reuse, R32 ;  /* 0x000000204e1c7220 */ /* 0x040fe20000400000 */
[C---:B------:R-:W-:Y:S01]  /*a0d0*/  FMUL R29, R78.reuse, R33 ;  /* 0x000000214e1d7220 */ /* 0x040fe20000400000 */
[----:B------:R-:W-:Y:S01]  /*a0e0*/  FMUL R30, R78, R34 ;  /* 0x000000224e1e7220 */ /* 0x000fe20000400000 */
[----:B------:R-:W-:Y:S01]  /*a0f0*/  SHF.L.U32 R129, R136, 0x10, RZ ;  /* 0x0000001088817819 */ /* 0x000fe200000006ff */
[----:B------:R-:W-:Y:S01]  /*a100*/  FFMA R28, R81, R109, R28 ;  /* 0x0000006d511c7223 */ /* 0x000fe2000000001c */
[----:B------:R-:W-:Y:S01]  /*a110*/  F2FP.BF16.F32.PACK_AB R25, R31, R26 ;  /* 0x0000001a1f19723e */ /* 0x000fe200000010ff */
[C---:B------:R-:W-:Y:S01]  /*a120*/  FFMA R29, R81.reuse, R112, R29 ;  /* 0x00000070511d7223 */ /* 0x040fe2000000001d */
[----:B------:R-:W-:Y:S01]  /*a130*/  FFMA R30, R81, R111, R30 ;  /* 0x0000006f511e7223 */ /* 0x000fe2000000001e */
[----:B------:R-:W-:Y:S01]  /*a140*/  FMUL R35, R78, R35 ;  /* 0x000000234e237220 */ /* 0x000fe20000400000 */
        /* <DEDUP_REMOVED lines=34> */
[----:B------:R-:W-:Y:S01]  /*a370*/  FFMA R41, R81, R124, R41 ;  /* 0x0000007c51297223 */ /* 0x000fe20000000029 */
[C---:B------:R-:W-:Y:S01]  /*a380*/  FMUL R47, R78.reuse, R47 ;  /* 0x0000002f4e2f7220 */ /* 0x040fe20000400000 */
[C---:B------:R-:W-:Y:S01]  /*a390*/  FMUL R44, R78.reuse, R48 ;  /* 0x000000304e2c7220 */ /* 0x040fe20000400000 */
[----:B------:R-:W-:Y:S01]  /*a3a0*/  FMUL R45, R78, R49 ;  /* 0x000000314e2d7220 */ /* 0x000fe20000400000 */
[----:B------:R1:W-:Y:S01]  /*a3b0*/  STS.128 [R177+0xc400], R32 ;  /* 0x00c40020b1007388 */ /* 0x0003e20000000c00 */
[----:B------:R-:W-:Y:S01]  /*a3c0*/  LOP3.LUT R138, R139, 0xffff0000, RZ, 0xc0, !PT ;  /* 0xffff00008b8a7812 */ /* 0x000fe200078ec0ff */
[----:B------:R-:W-:Y:S01]  /*a3d0*/  FFMA R42, R81, R123, R42 ;  /* 0x0000007b512a7223 */ /* 0x000fe2000000002a */
[----:B------:R-:W-:Y:S01]  /*a3e0*/  F2FP.BF16.F32.PACK_AB R40, R41, R40 ;  /* 0x000000282928723e */ /* 0x000fe200000010ff */
[C---:B------:R-:W-:Y:S01]  /*a3f0*/  FFMA R47, R81.reuse, R126, R47 ;  /* 0x0000007e512f7223 */ /* 0x040fe2000000002f */
[C---:B------:R-:W-:Y:S01]  /*a400*/  FFMA R44, R81.reuse, R125, R44 ;  /* 0x0000007d512c7223 */ /* 0x040fe2000000002c */
[----:B------:R-:W-:Y:S01]  /*a410*/  SHF.L.U32 R137, R144, 0x10, RZ ;  /* 0x0000001090897819 */ /* 0x000fe200000006ff */
[C---:B------:R-:W-:Y:S01]  /*a420*/  FFMA R45, R81.reuse, R128, R45 ;  /* 0x00000080512d7223 */ /* 0x040fe2000000002d */
[C---:B------:R-:W-:Y:S01]  /*a430*/  FMUL R46, R78.reuse, R50 ;  /* 0x000000324e2e7220 */ /* 0x040fe20000400000 */
[C---:B------:R-:W-:Y:S01]  /*a440*/  FMUL R51, R78.reuse, R51 ;  /* 0x000000334e337220 */ /* 0x040fe20000400000 */
[C---:B------:R-:W-:Y:S01]  /*a450*/  FMUL R48, R78.reuse, R52 ;  /* 0x000000344e307220 */ /* 0x040fe20000400000 */
[C---:B------:R-:W-:Y:S01]  /*a460*/  FMUL R49, R78.reuse, R53 ;  /* 0x000000354e317220 */ /* 0x040fe20000400000 */
[C---:B------:R-:W-:Y:S01]  /*a470*/  FFMA R46, R81.reuse, R127, R46 ;  /* 0x0000007f512e7223 */ /* 0x040fe2000000002e */
[C---:B------:R-:W-:Y:S01]  /*a480*/  FMUL R50, R78.reuse, R54 ;  /* 0x000000364e327220 */ /* 0x040fe20000400000 */
[C---:B------:R-:W-:Y:S01]  /*a490*/  FFMA R51, R81.reuse, R130, R51 ;  /* 0x0000008251337223 */ /* 0x040fe20000000033 */
[C---:B------:R-:W-:Y:S01]  /*a4a0*/  FMUL R55, R78.reuse, R55 ;  /* 0x000000374e377220 */ /* 0x040fe20000400000 */
[C---:B------:R-:W-:Y:S01]  /*a4b0*/  FFMA R48, R81.reuse, R129, R48 ;  /* 0x0000008151307223 */ /* 0x040fe20000000030 */
[C---:B------:R-:W-:Y:S01]  /*a4c0*/  FMUL R52, R78.reuse, R56 ;  /* 0x000000384e347220 */ /* 0x040fe20000400000 */
[C---:B------:R-:W-:Y:S01]  /*a4d0*/  FFMA R49, R81.reuse, R132, R49 ;  /* 0x0000008451317223 */ /* 0x040fe20000000031 */
[C---:B------:R-:W-:Y:S01]  /*a4e0*/  FMUL R53, R78.reuse, R57 ;  /* 0x000000394e357220 */ /* 0x040fe20000400000 */
[----:B------:R-:W-:Y:S01]  /*a4f0*/  FFMA R50, R81, R131, R50 ;  /* 0x0000008351327223 */ /* 0x000fe20000000032 */
[C---:B------:R-:W-:Y:S01]  /*a500*/  FMUL R54, R78.reuse, R58 ;  /* 0x0000003a4e367220 */ /* 0x040fe20000400000 */
[----:B------:R-:W-:Y:S01]  /*a510*/  F2FP.BF16.F32.PACK_AB R41, R47, R42 ;  /* 0x0000002a2f29723e */ /* 0x000fe200000010ff */
[----:B------:R-:W-:Y:S01]  /*a520*/  FFMA R55, R81, R134, R55 ;  /* 0x0000008651377223 */ /* 0x000fe20000000037 */
[C---:B------:R-:W-:Y:S01]  /*a530*/  FMUL R59, R78.reuse, R59 ;  /* 0x0000003b4e3b7220 */ /* 0x040fe20000400000 */
[----:B------:R-:W-:Y:S01]  /*a540*/  F2FP.BF16.F32.PACK_AB R42, R45, R44 ;  /* 0x0000002c2d2a723e */ /* 0x000fe200000010ff */
[----:B------:R-:W-:Y:S01]  /*a550*/  FFMA R52, R81, R133, R52 ;  /* 0x0000008551347223 */ /* 0x000fe20000000034 */
[----:B------:R-:W-:Y:S01]  /*a560*/  F2FP.BF16.F32.PACK_AB R43, R51, R46 ;  /* 0x0000002e332b723e */ /* 0x000fe200000010ff */
[----:B------:R-:W-:Y:S01]  /*a570*/  FMUL R56, R78, R60 ;  /* 0x0000003c4e387220 */ /* 0x000fe20000400000 */
[----:B------:R-:W-:Y:S01]  /*a580*/  LOP3.LUT R140, R144, 0xffff0000, RZ, 0xc0, !PT ;  /* 0xffff0000908c7812 */ /* 0x000fe200078ec0ff */
[----:B------:R-:W-:Y:S01]  /*a590*/  FFMA R53, R81, R136, R53 ;  /* 0x0000008851357223 */ /* 0x000fe20000000035 */
[----:B------:R-:W-:Y:S01]  /*a5a0*/  SHF.L.U32 R139, R145, 0x10, RZ ;  /* 0x00000010918b7819 */ /* 0x000fe200000006ff */
[----:B------:R1:W-:Y:S01]  /*a5b0*/  STS.128 [R176+0xc400], R40 ;  /* 0x00c40028b0007388 */ /* 0x0003e20000000c00 */
[C---:B------:R-:W-:Y:S01]  /*a5c0*/  FMUL R57, R78.reuse, R61 ;  /* 0x0000003d4e397220 */ /* 0x040fe20000400000 */
[----:B------:R-:W-:Y:S01]  /*a5d0*/  FFMA R54, R81, R135, R54 ;  /* 0x0000008751367223 */ /* 0x000fe20000000036 */
[----:B------:R-:W-:Y:S01]  /*a5e0*/  LOP3.LUT R142, R145, 0xffff0000, RZ, 0xc0, !PT ;  /* 0xffff0000918e7812 */ /* 0x000fe200078ec0ff */
[----:B------:R-:W-:Y:S01]  /*a5f0*/  FMUL R58, R78, R62 ;  /* 0x0000003e4e3a7220 */ /* 0x000fe20000400000 */
[C---:B------:R-:W-:Y:S01]  /*a600*/  FFMA R59, R81.reuse, R138, R59 ;  /* 0x0000008a513b7223 */ /* 0x040fe2000000003b */
[----:B------:R-:W-:Y:S01]  /*a610*/  SHF.L.U32 R141, R146, 0x10, RZ ;  /* 0x00000010928d7819 */ /* 0x000fe200000006ff */
[----:B------:R-:W-:Y:S01]  /*a620*/  FMUL R63, R78, R63 ;  /* 0x0000003f4e3f7220 */ /* 0x000fe20000400000 */
        /* <DEDUP_REMOVED lines=9> */
[C---:B------:R-:W-:Y:S01]  /*a6c0*/  FMUL R62, R78.reuse, R66 ;  /* 0x000000424e3e7220 */ /* 0x040fe20000400000 */
[----:B------:R-:W-:Y:S01]  /*a6d0*/  F2FP.BF16.F32.PACK_AB R49, R55, R50 ;  /* 0x000000323731723e */ /* 0x000fe200000010ff */
[----:B------:R-:W-:Y:S01]  /*a6e0*/  FFMA R63, R81, R142, R63 ;  /* 0x0000008e513f7223 */ /* 0x000fe2000000003f */
[----:B------:R-:W-:Y:S01]  /*a6f0*/  FMUL R67, R78, R67 ;  /* 0x000000434e437220 */ /* 0x000fe20000400000 */
[----:B------:R-:W-:Y:S01]  /*a700*/  F2FP.BF16.F32.PACK_AB R50, R53, R52 ;  /* 0x000000343532723e */ /* 0x000fe200000010ff */
[----:B------:R-:W-:Y:S01]  /*a710*/  FFMA R60, R81, R141, R60 ;  /* 0x0000008d513c7223 */ /* 0x000fe2000000003c */
[----:B------:R-:W-:Y:S01]  /*a720*/  F2FP.BF16.F32.PACK_AB R51, R59, R54 ;  /* 0x000000363b33723e */ /* 0x000fe200000010ff */
[C---:B------:R-:W-:Y:S01]  /*a730*/  FFMA R61, R81.reuse, R144, R61 ;  /* 0x00000090513d7223 */ /* 0x040fe2000000003d */
[C---:B------:R-:W-:Y:S01]  /*a740*/  FFMA R62, R81.reuse, R143, R62 ;  /* 0x0000008f513e7223 */ /* 0x040fe2000000003e */
[----:B------:R-:W-:Y:S01]  /*a750*/  FFMA R67, R81, R146, R67 ;  /* 0x0000009251437223 */ /* 0x000fe20000000043 */
[----:B------:R-:W-:Y:S01]  /*a760*/  F2FP.BF16.F32.PACK_AB R56, R57, R56 ;  /* 0x000000383938723e */ /* 0x000fe200000010ff */
[----:B------:R1:W-:Y:S01]  /*a770*/  STS.128 [R175+0xc400], R48 ;  /* 0x00c40030af007388 */ /* 0x0003e20000000c00 */
[----:B------:R-:W-:Y:S02]  /*a780*/  F2FP.BF16.F32.PACK_AB R57, R63, R58 ;  /* 0x0000003a3f39723e */ /* 0x000fe400000010ff */
        /* <DEDUP_REMOVED lines=20> */
.L_x_123:
[----:B------:R-:W-:Y:S05]  /*a8d0*/  BSYNC.RECONVERGENT B0 ;  /* 0x0000000000007941 */ /* 0x000fea0003800200 */
.L_x_122:
[----:B------:R-:W-:Y:S01]  /*a8e0*/  BAR.SYNC.DEFER_BLOCKING 0x1, 0x80 ;  /* 0x0042000000007b1d */ /* 0x000fe20000010000 */
[----:B------:R-:W-:Y:S01]  /*a8f0*/  UISETP.NE.AND UP0, UPT, UR49, -0x4, UPT ;  /* 0xfffffffc3100788c */ /* 0x000fe2000bf05270 */
[----:B------:R-:W-:Y:S08]  /*a900*/  IADD3 R76, PT, PT, R76, 0x1, RZ ;  /* 0x000000014c4c7810 */ /* 0x000ff00007ffe0ff */
[----:B------:R-:W-:Y:S05]  /*a910*/  BRA.U !UP0, `(.L_x_124) ;  /* 0x0000000108287547 */ /* 0x000fea000b800000 */
[----:B------:R-:W-:Y:S01]  /*a920*/  ISETP.NE.AND P0, PT, R179, RZ, PT ;  /* 0x000000ffb300720c */ /* 0x000fe20003f05270 */
[----:B------:R-:W-:Y:S01]  /*a930*/  IMAD.U32 R3, RZ, RZ, UR51 ;  /* 0x00000033ff037e24 */ /* 0x000fe2000f8e00ff */
[----:B------:R-:W-:Y:S01]  /*a940*/  UIADD3 UR51, UPT, UPT, UR51, 0x1, URZ ;  /* 0x0000000133337890 */ /* 0x000fe2000fffe0ff */
[----:B------:R-:W-:Y:S03]  /*a950*/  IMAD.U32 R0, RZ, RZ, UR37 ;  /* 0x00000025ff007e24 */ /* 0x000fe6000f8e00ff */
[----:B------:R-:W-:Y:S04]  /*a960*/  UISETP.NE.AND UP0, UPT, UR51, 0x4, UPT ;  /* 0x000000043300788c */ /* 0x000fe8000bf05270 */
[----:B------:R-:W-:Y:S03]  /*a970*/  USEL UR51, UR51, URZ, UP0 ;  /* 0x000000ff33337287 */ /* 0x000fe60008000000 */
[----:B------:R-:W-:Y:S05]  /*a980*/  @P0 LEA R3, R3, UR48, 0x3 ;  /* 0x0000003003030c11 */ /* 0x000fea000f8e18ff */
[----:B------:R-:W-:Y:S05]  /*a990*/  @P0 VIADD R3, R3, 0x70 ;  /* 0x0000007003030836 */ /* 0x000fea0000000000 */
[----:B------:R-:W-:Y:S04]  /*a9a0*/  @P0 PRMT R0, R0, 0x654, R3 ;  /* 0x0000065400000816 */ /* 0x000fe80000000003 */
[----:B------:R2:W-:Y:S03]  /*a9b0*/  @P0 SYNCS.ARRIVE.TRANS64.RED.A1T0 RZ, [R0+URZ], RZ ;  /* 0x000000ff00ff09a7 */ /* 0x0005e600081004ff */
.L_x_124:
[----:B------:R-:W-:Y:S01]  /*a9c0*/  ISETP.NE.AND P2, PT, R171, RZ, PT ;  /* 0x000000ffab00720c */ /* 0x000fe20003f45270 */
[----:B------:R-:W-:Y:S01]  /*a9d0*/  UIADD3 UR49, UPT, UPT, UR49, 0x4, URZ ;  /* 0x0000000431317890 */ /* 0x000fe2000fffe0ff */
[----:B------:R-:W-:Y:S01]  /*a9e0*/  ISETP.NE.AND P0, PT, R173, 0x2, PT ;  /* 0x00000002ad00780c */ /* 0x000fe20003f05270 */
[----:B------:R-:W-:Y:S01]  /*a9f0*/  IMAD.IADD R20, R75, 0x1, R154 ;  /* 0x000000014b147824 */ /* 0x000fe200078e029a */
[----:B------:R-:W-:Y:S01]  /*aa00*/  ISETP.NE.AND P1, PT, R76, 0x2, PT ;  /* 0x000000024c00780c */ /* 0x000fe20003f25270 */
[----:B------:R-:W-:Y:S01]  /*aa10*/  IMAD.IADD R21, R77, 0x1, R156 ;  /* 0x000000014d157824 */ /* 0x000fe200078e029c */
[----:B--2---:R-:W-:Y:S02]  /*aa20*/  SEL R0, RZ, 0x1, P0 ;  /* 0x00000001ff007807 */ /* 0x004fe40000000000 */
[----:B------:R-:W-:Y:S02]  /*aa30*/  SEL R3, RZ, 0x1, P1 ;  /* 0x00000001ff037807 */ /* 0x000fe40000800000 */
[----:B------:R-:W-:Y:S02]  /*aa40*/  LOP3.LUT R165, R165, R0, RZ, 0x3c, !PT ;  /* 0x00000000a5a57212 */ /* 0x000fe400078e3cff */
[----:B------:R-:W-:Y:S02]  /*aa50*/  LOP3.LUT R166, R166, R3, RZ, 0x3c, !PT ;  /* 0x00000003a6a67212 */ /* 0x000fe400078e3cff */
[----:B------:R-:W-:Y:S02]  /*aa60*/  @P2 R2UR UR36, R164 ;  /* 0x00000000a42422ca */ /* 0x000fe400000e0000 */
[----:B------:R-:W-:Y:S02]  /*aa70*/  SEL R173, R173, RZ, P0 ;  /* 0x000000ffadad7207 */ /* 0x000fe40000000000 */
[----:B------:R-:W-:Y:S01]  /*aa80*/  SEL R76, R76, RZ, P1 ;  /* 0x000000ff4c4c7207 */ /* 0x000fe20000800000 */
[----:B------:R-:W-:Y:S10]  /*aa90*/  @P2 BRA `(.L_x_125) ;  /* 0xffffffa000242947 */ /* 0x000ff4000383ffff */
[----:B------:R-:W-:-:S09]  /*aaa0*/  UISETP.NE.AND UP0, UPT, UR50, URZ, UPT ;  /* 0x000000ff3200728c */ /* 0x000fd2000bf05270 */
[----:B------:R-:W-:Y:S05]  /*aab0*/  BRA.U !UP0, `(.L_x_126) ;  /* 0x0000000108487547 */ /* 0x000fea000b800000 */
[----:B------:R-:W2:Y:S02]  /*aac0*/  LDCU.64 UR4, c[0x0][0x890] ;  /* 0x00011200ff0477ac */ /* 0x000ea40008000a00 */
[----:B--2---:R-:W-:-:S04]  /*aad0*/  UISETP.NE.U32.AND UP0, UPT, UR4, URZ, UPT ;  /* 0x000000ff0400728c */ /* 0x004fc8000bf05070 */
[----:B------:R-:W-:-:S09]  /*aae0*/  UISETP.NE.AND.EX UP0, UPT, UR5, URZ, UPT, UP0 ;  /* 0x000000ff0500728c */ /* 0x000fd2000bf05300 */
[----:B------:R-:W-:Y:S05]  /*aaf0*/  BRA.U UP0, `(.L_x_127) ;  /* 0x00000001000c7547 */ /* 0x000fea000b800000 */
[----:B------:R-:W-:-:S13]  /*ab00*/  FSETP.NEU.AND P0, PT, R81, RZ, PT ;  /* 0x000000ff5100720b */ /* 0x000fda0003f0d000 */
[----:B------:R-:W-:Y:S05]  /*ab10*/  @!P0 EXIT ;  /* 0x000000000000894d */ /* 0x000fea0003800000 */
[----:B------:R-:W-:Y:S05]  /*ab20*/  BRA `(.L_x_126) ;  /* 0x00000000002c7947 */ /* 0x000fea0003800000 */
.L_x_127:
[----:B------:R-:W-:Y:S01]  /*ab30*/  ISETP.NE.AND P0, PT, R172, RZ, PT ;  /* 0x000000ffac00720c */ /* 0x000fe20003f05270 */
[----:B------:R-:W-:-:S12]  /*ab40*/  BSSY.RECONVERGENT B0, `(.L_x_126) ;  /* 0x0000009000007945 */ /* 0x000fd80003800200 */
[----:B------:R-:W-:Y:S05]  /*ab50*/  @P0 BRA `(.L_x_128) ;  /* 0x0000000000140947 */ /* 0x000fea0003800000 */
[----:B------:R-:W2:Y:S02]  /*ab60*/  LDCU.64 UR4, c[0x0][0x888] ;  /* 0x00011100ff0477ac */ /* 0x000ea40008000a00 */
[----:B--2---:R-:W-:-:S04]  /*ab70*/  ISETP.NE.U32.AND P0, PT, RZ, UR4, PT ;  /* 0x00000004ff007c0c */ /* 0x004fc8000bf05070 */
[----:B------:R-:W-:-:S13]  /*ab80*/  ISETP.NE.AND.EX P0, PT, RZ, UR5, PT, P0 ;  /* 0x00000005ff007c0c */ /* 0x000fda000bf05300 */
[----:B------:R-:W-:Y:S05]  /*ab90*/  @!P0 EXIT ;  /* 0x000000000000894d */ /* 0x000fea0003800000 */
[----:B------:R-:W-:Y:S05]  /*aba0*/  BRA `(.L_x_129) ;  /* 0x0000000000087947 */ /* 0x000fea0003800000 */
.L_x_128:
[----:B------:R-:W-:-:S13]  /*abb0*/  FSETP.NEU.AND P0, PT, R81, RZ, PT ;  /* 0x000000ff5100720b */ /* 0x000fda0003f0d000 */
[----:B------:R-:W-:Y:S05]  /*abc0*/  @!P0 EXIT ;  /* 0x000000000000894d */ /* 0x000fea0003800000 */
.L_x_129:
[----:B------:R-:W-:Y:S05]  /*abd0*/  BSYNC.RECONVERGENT B0 ;  /* 0x0000000000007941 */ /* 0x000fea0003800200 */
.L_x_126:
[----:B------:R-:W-:Y:S01]  /*abe0*/  ULEA UR4, UR51, UR48, 0x3 ;  /* 0x0000003033047291 */ /* 0x000fe2000f8e18ff */
[----:B------:R-:W-:-:S04]  /*abf0*/  DEPBAR.LE SB0, 0x0 ;  /* 0x000080000000791a */ /* 0x000fc80000000000 */
[----:B------:R-:W-:-:S04]  /*ac00*/  UIADD3 UR4, UPT, UPT, UR4, 0x70, URZ ;  /* 0x0000007004047890 */ /* 0x000fc8000fffe0ff */
[----:B------:R-:W-:-:S09]  /*ac10*/  UPRMT UR4, UR37, 0x654, UR4 ;  /* 0x0000065425047896 */ /* 0x000fd20008000004 */
[----:B------:R-:W-:Y:S01]  /*ac20*/  SYNCS.ARRIVE.TRANS64.RED.A1T0 RZ, [UR4], RZ ;  /* 0x000000ffffff79a7 */ /* 0x000fe20008100404 */
[----:B------:R-:W-:Y:S05]  /*ac30*/  EXIT ;  /* 0x000000000000794d */ /* 0x000fea0003800000 */
.L_x_19:
[----:B--2---:R2:W1:Y:S02]  /*ac40*/  SYNCS.PHASECHK.TRANS64.TRYWAIT P0, [R3+URZ+0xf0], R2 ;  /* 0x0000f002030075a7 */ /* 0x00446400080011ff */
[----:B-1----:R-:W-:Y:S05]  /*ac50*/  @!P0 NANOSLEEP.SYNCS 0x989680 ;  /* 0x009896800000895d */ /* 0x002fea0003900000 */
[----:B------:R-:W1:Y:S02]  /*ac60*/  @!P0 SYNCS.PHASECHK.TRANS64 P0, [R3+URZ+0xf0], R2 ;  /* 0x0000f002030085a7 */ /* 0x000e6400080010ff */
[----:B-1----:R-:W-:Y:S05]  /*ac70*/  @!P0 BRA `(.L_x_19) ;  /* 0xfffffffc00f08947 */ /* 0x002fea000383ffff */
[----:B------:R-:W-:Y:S05]  /*ac80*/  BRA `(.L_x_130) ;  /* 0xffffff6800507947 */ /* 0x000fea000383ffff */
.L_x_22:
[----:B-1----:R-:W-:-:S07]  /*ac90*/  MOV R2, UR33 ;  /* 0x0000002100027c02 */ /* 0x002fce0008000f00 */
.L_x_131:
[----:B-1----:R1:W2:Y:S02]  /*aca0*/  SYNCS.PHASECHK.TRANS64.TRYWAIT P0, [R2+URZ+0x28], R5 ;  /* 0x00002805020075a7 */ /* 0x0022a400080011ff */
[----:B--2---:R-:W-:Y:S05]  /*acb0*/  @!P0 NANOSLEEP.SYNCS 0x989680 ;  /* 0x009896800000895d */ /* 0x004fea0003900000 */
[----:B------:R-:W2:Y:S02]  /*acc0*/  @!P0 SYNCS.PHASECHK.TRANS64 P0, [R2+URZ+0x28], R5 ;  /* 0x00002805020085a7 */ /* 0x000ea400080010ff */
[----:B--2---:R-:W-:Y:S05]  /*acd0*/  @!P0 BRA `(.L_x_131) ;  /* 0xfffffffc00f08947 */ /* 0x004fea000383ffff */
[----:B------:R-:W-:Y:S05]  /*ace0*/  BRA `(.L_x_21) ;  /* 0xffffff6800a07947 */ /* 0x000fea000383ffff */
.L_x_28:
[----:B-1----:R-:W-:-:S07]  /*acf0*/  MOV R2, UR17 ;  /* 0x0000001100027c02 */ /* 0x002fce0008000f00 */
.L_x_132:
[----:B-1----:R1:W2:Y:S02]  /*ad00*/  SYNCS.PHASECHK.TRANS64.TRYWAIT P0, [R2+URZ+0x28], R5 ;  /* 0x00002805020075a7 */ /* 0x0022a400080011ff */
[----:B--2---:R-:W-:Y:S05]  /*ad10*/  @!P0 NANOSLEEP.SYNCS 0x989680 ;  /* 0x009896800000895d */ /* 0x004fea0003900000 */
[----:B------:R-:W2:Y:S02]  /*ad20*/  @!P0 SYNCS.PHASECHK.TRANS64 P0, [R2+URZ+0x28], R5 ;  /* 0x00002805020085a7 */ /* 0x000ea400080010ff */
[----:B--2---:R-:W-:Y:S05]  /*ad30*/  @!P0 BRA `(.L_x_132) ;  /* 0xfffffffc00f08947 */ /* 0x004fea000383ffff */
[----:B------:R-:W-:Y:S05]  /*ad40*/  BRA `(.L_x_27) ;  /* 0xffffff6c00487947 */ /* 0x000fea000383ffff */
.L_x_32:
[----:B-1----:R1:W2:Y:S02]  /*ad50*/  SYNCS.PHASECHK.TRANS64.TRYWAIT P0, [R2+URZ+0xa0], R3 ;  /* 0x0000a003020075a7 */ /* 0x0022a400080011ff */
[----:B--2---:R-:W-:Y:S05]  /*ad60*/  @!P0 NANOSLEEP.SYNCS 0x989680 ;  /* 0x009896800000895d */ /* 0x004fea0003900000 */
[----:B------:R-:W2:Y:S02]  /*ad70*/  @!P0 SYNCS.PHASECHK.TRANS64 P0, [R2+URZ+0xa0], R3 ;  /* 0x0000a003020085a7 */ /* 0x000ea400080010ff */
[----:B--2---:R-:W-:Y:S05]  /*ad80*/  @!P0 BRA `(.L_x_32) ;  /* 0xfffffffc00f08947 */ /* 0x004fea000383ffff */
[----:B------:R-:W-:Y:S05]  /*ad90*/  BRA `(.L_x_133) ;  /* 0xffffff6c00d87947 */ /* 0x000fea000383ffff */
.L_x_36:
[----:B----4-:R-:W-:-:S07]  /*ada0*/  MOV R0, UR5 ;  /* 0x0000000500007c02 */ /* 0x010fce0008000f00 */
.L_x_134:
[----:B-1----:R1:W2:Y:S02]  /*adb0*/  SYNCS.PHASECHK.TRANS64.TRYWAIT P0, [R0+URZ], R3 ;  /* 0x00000003000075a7 */ /* 0x0022a400080011ff */
[----:B--2---:R-:W-:Y:S05]  /*adc0*/  @!P0 NANOSLEEP.SYNCS 0x989680 ;  /* 0x009896800000895d */ /* 0x004fea0003900000 */
[----:B------:R-:W2:Y:S02]  /*add0*/  @!P0 SYNCS.PHASECHK.TRANS64 P0, [R0+URZ], R3 ;  /* 0x00000003000085a7 */ /* 0x000ea400080010ff */
[----:B--2---:R-:W-:Y:S05]  /*ade0*/  @!P0 BRA `(.L_x_134) ;  /* 0xfffffffc00f08947 */ /* 0x004fea000383ffff */
[----:B------:R-:W-:Y:S05]  /*adf0*/  BRA `(.L_x_135) ;  /* 0xffffff7400487947 */ /* 0x000fea000383ffff */
.L_x_37:
[----:B----4-:R-:W-:-:S07]  /*ae00*/  MOV R0, UR5 ;  /* 0x0000000500007c02 */ /* 0x010fce0008000f00 */
.L_x_136:
[----:B-1----:R1:W2:Y:S02]  /*ae10*/  SYNCS.PHASECHK.TRANS64.TRYWAIT P0, [R0+URZ], R3 ;  /* 0x00000003000075a7 */ /* 0x0022a400080011ff */
[----:B--2---:R-:W-:Y:S05]  /*ae20*/  @!P0 NANOSLEEP.SYNCS 0x989680 ;  /* 0x009896800000895d */ /* 0x004fea0003900000 */
[----:B------:R-:W2:Y:S02]  /*ae30*/  @!P0 SYNCS.PHASECHK.TRANS64 P0, [R0+URZ], R3 ;  /* 0x00000003000085a7 */ /* 0x000ea400080010ff */
[----:B--2---:R-:W-:Y:S05]  /*ae40*/  @!P0 BRA `(.L_x_136) ;  /* 0xfffffffc00f08947 */ /* 0x004fea000383ffff */
[----:B------:R-:W-:Y:S05]  /*ae50*/  BRA `(.L_x_137) ;  /* 0xffffff7400547947 */ /* 0x000fea000383ffff */
.L_x_38:
[----:B----4-:R-:W-:-:S07]  /*ae60*/  MOV R0, UR5 ;  /* 0x0000000500007c02 */ /* 0x010fce0008000f00 */
.L_x_138:
[----:B-1----:R1:W2:Y:S02]  /*ae70*/  SYNCS.PHASECHK.TRANS64.TRYWAIT P0, [R0+URZ], R3 ;  /* 0x00000003000075a7 */ /* 0x0022a400080011ff */
[----:B--2---:R-:W-:Y:S05]  /*ae80*/  @!P0 NANOSLEEP.SYNCS 0x989680 ;  /* 0x009896800000895d */ /* 0x004fea0003900000 */
[----:B------:R-:W2:Y:S02]  /*ae90*/  @!P0 SYNCS.PHASECHK.TRANS64 P0, [R0+URZ], R3 ;  /* 0x00000003000085a7 */ /* 0x000ea400080010ff */
[----:B--2---:R-:W-:Y:S05]  /*aea0*/  @!P0 BRA `(.L_x_138) ;  /* 0xfffffffc00f08947 */ /* 0x004fea000383ffff */
[----:B------:R-:W-:Y:S05]  /*aeb0*/  BRA `(.L_x_139) ;  /* 0xffffff7400607947 */ /* 0x000fea000383ffff */
.L_x_39:
[----:B----4-:R-:W-:-:S07]  /*aec0*/  MOV R0, UR5 ;  /* 0x0000000500007c02 */ /* 0x010fce0008000f00 */
.L_x_140:
[----:B-1----:R1:W2:Y:S02]  /*aed0*/  SYNCS.PHASECHK.TRANS64.TRYWAIT P0, [R0+URZ], R3 ;  /* 0x00000003000075a7 */ /* 0x0022a400080011ff */
[----:B--2---:R-:W-:Y:S05]  /*aee0*/  @!P0 NANOSLEEP.SYNCS 0x989680 ;  /* 0x009896800000895d */ /* 0x004fea0003900000 */
[----:B------:R-:W2:Y:S02]  /*aef0*/  @!P0 SYNCS.PHASECHK.TRANS64 P0, [R0+URZ], R3 ;  /* 0x00000003000085a7 */ /* 0x000ea400080010ff */
[----:B--2---:R-:W-:Y:S05]  /*af00*/  @!P0 BRA `(.L_x_140) ;  /* 0xfffffffc00f08947 */ /* 0x004fea000383ffff */
[----:B------:R-:W-:Y:S05]  /*af10*/  BRA `(.L_x_141) ;  /* 0xffffff74006c7947 */ /* 0x000fea000383ffff */
.L_x_42:
[----:B-1----:R1:W2:Y:S02]  /*af20*/  SYNCS.PHASECHK.TRANS64.TRYWAIT P0, [R0+URZ+0xe0], R5 ;  /* 0x0000e005000075a7 */ /* 0x0022a400080011ff */
[----:B--2---:R-:W-:Y:S05]  /*af30*/  @!P0 NANOSLEEP.SYNCS 0x989680 ;  /* 0x009896800000895d */ /* 0x004fea0003900000 */
[----:B------:R-:W2:Y:S02]  /*af40*/  @!P0 SYNCS.PHASECHK.TRANS64 P0, [R0+URZ+0xe0], R5 ;  /* 0x0000e005000085a7 */ /* 0x000ea400080010ff */
[----:B--2---:R-:W-:Y:S05]  /*af50*/  @!P0 BRA `(.L_x_42) ;  /* 0xfffffffc00f08947 */ /* 0x004fea000383ffff */
[----:B------:R-:W-:Y:S05]  /*af60*/  BRA `(.L_x_142) ;  /* 0xffffff7400c87947 */ /* 0x000fea000383ffff */
.L_x_43:
[----:B------:R-:W-:-:S07]  /*af70*/  MOV R0, UR5 ;  /* 0x0000000500007c02 */ /* 0x000fce0008000f00 */
.L_x_143:
[----:B-1----:R1:W2:Y:S02]  /*af80*/  SYNCS.PHASECHK.TRANS64.TRYWAIT P0, [R0+URZ+0xb0], R5 ;  /* 0x0000b005000075a7 */ /* 0x0022a400080011ff */
[----:B--2---:R-:W-:Y:S05]  /*af90*/  @!P0 NANOSLEEP.SYNCS 0x989680 ;  /* 0x009896800000895d */ /* 0x004fea0003900000 */
[----:B------:R-:W2:Y:S02]  /*afa0*/  @!P0 SYNCS.PHASECHK.TRANS64 P0, [R0+URZ+0xb0], R5 ;  /* 0x0000b005000085a7 */ /* 0x000ea400080010ff */
[----:B--2---:R-:W-:Y:S05]  /*afb0*/  @!P0 BRA `(.L_x_143) ;  /* 0xfffffffc00f08947 */ /* 0x004fea000383ffff */
[----:B------:R-:W-:Y:S05]  /*afc0*/  BRA `(.L_x_144) ;  /* 0xffffff7400d87947 */ /* 0x000fea000383ffff */
.L_x_44:
[----:B-1----:R1:W2:Y:S02]  /*afd0*/  SYNCS.PHASECHK.TRANS64.TRYWAIT P1, [R0+URZ+0xa0], R5 ;  /* 0x0000a005000075a7 */ /* 0x0022a400080211ff */
[----:B--2---:R-:W-:Y:S05]  /*afe0*/  @!P1 NANOSLEEP.SYNCS 0x989680 ;  /* 0x009896800000995d */ /* 0x004fea0003900000 */
[----:B------:R-:W2:Y:S02]  /*aff0*/  @!P1 SYNCS.PHASECHK.TRANS64 P1, [R0+URZ+0xa0], R5 ;  /* 0x0000a005000095a7 */ /* 0x000ea400080210ff */
[----:B--2---:R-:W-:Y:S05]  /*b000*/  @!P1 BRA `(.L_x_44) ;  /* 0xfffffffc00f09947 */ /* 0x004fea000383ffff */
[----:B------:R-:W-:Y:S05]  /*b010*/  BRA `(.L_x_145) ;  /* 0xffffff7800087947 */ /* 0x000fea000383ffff */
.L_x_47:
[----:B------:R-:W-:-:S07]  /*b020*/  MOV R0, UR5 ;  /* 0x0000000500007c02 */ /* 0x000fce0008000f00 */
.L_x_146:
[----:B-1----:R1:W2:Y:S02]  /*b030*/  SYNCS.PHASECHK.TRANS64.TRYWAIT P0, [R0+URZ+0xb0], R3 ;  /* 0x0000b003000075a7 */ /* 0x0022a400080011ff */
[----:B--2---:R-:W-:Y:S05]  /*b040*/  @!P0 NANOSLEEP.SYNCS 0x989680 ;  /* 0x009896800000895d */ /* 0x004fea0003900000 */
[----:B------:R-:W2:Y:S02]  /*b050*/  @!P0 SYNCS.PHASECHK.TRANS64 P0, [R0+URZ+0xb0], R3 ;  /* 0x0000b003000085a7 */ /* 0x000ea400080010ff */
[----:B--2---:R-:W-:Y:S05]  /*b060*/  @!P0 BRA `(.L_x_146) ;  /* 0xfffffffc00f08947 */ /* 0x004fea000383ffff */
[----:B------:R-:W-:Y:S05]  /*b070*/  BRA `(.L_x_46) ;  /* 0xffffff78005c7947 */ /* 0x000fea000383ffff */
.L_x_54:
[----:B-1----:R1:W2:Y:S02]  /*b080*/  SYNCS.PHASECHK.TRANS64.TRYWAIT P1, [R0+URZ+0xa0], R5 ;  /* 0x0000a005000075a7 */ /* 0x0022a400080211ff */
[----:B--2---:R-:W-:Y:S05]  /*b090*/  @!P1 NANOSLEEP.SYNCS 0x989680 ;  /* 0x009896800000995d */ /* 0x004fea0003900000 */
[----:B------:R-:W2:Y:S02]  /*b0a0*/  @!P1 SYNCS.PHASECHK.TRANS64 P1, [R0+URZ+0xa0], R5 ;  /* 0x0000a005000095a7 */ /* 0x000ea400080210ff */
[----:B--2---:R-:W-:Y:S05]  /*b0b0*/  @!P1 BRA `(.L_x_54) ;  /* 0xfffffffc00f09947 */ /* 0x004fea000383ffff */
[----:B------:R-:W-:Y:S05]  /*b0c0*/  BRA `(.L_x_147) ;  /* 0xffffff7c00bc7947 */ /* 0x000fea000383ffff */
.L_x_55:
[----:B------:R-:W-:-:S07]  /*b0d0*/  MOV R3, UR8 ;  /* 0x0000000800037c02 */ /* 0x000fce0008000f00 */
.L_x_148:
[----:B-1----:R1:W2:Y:S02]  /*b0e0*/  SYNCS.PHASECHK.TRANS64.TRYWAIT P0, [R3+URZ+0xd0], R0 ;  /* 0x0000d000030075a7 */ /* 0x0022a400080011ff */
[----:B--2---:R-:W-:Y:S05]  /*b0f0*/  @!P0 NANOSLEEP.SYNCS 0x989680 ;  /* 0x009896800000895d */ /* 0x004fea0003900000 */
[----:B------:R-:W2:Y:S02]  /*b100*/  @!P0 SYNCS.PHASECHK.TRANS64 P0, [R3+URZ+0xd0], R0 ;  /* 0x0000d000030085a7 */ /* 0x000ea400080010ff */
[----:B--2---:R-:W-:Y:S05]  /*b110*/  @!P0 BRA `(.L_x_148) ;  /* 0xfffffffc00f08947 */ /* 0x004fea000383ffff */
[----:B------:R-:W-:Y:S05]  /*b120*/  BRA `(.L_x_149) ;  /* 0xffffff7c00f47947 */ /* 0x000fea000383ffff */
.L_x_58:
[----:B------:R-:W-:Y:S07]  /*b130*/  MOV R0, UR7 ;  /* 0x0000000700007c02 */ /* 0x000fee0008000f00 */
.L_x_150:
[----:B-1----:R1:W2:Y:S02]  /*b140*/  SYNCS.PHASECHK.TRANS64.TRYWAIT P0, [R0+URZ], R3 ;  /* 0x00000003000075a7 */ /* 0x0022a400080011ff */
[----:B--2---:R-:W-:Y:S05]  /*b150*/  @!P0 NANOSLEEP.SYNCS 0x989680 ;  /* 0x009896800000895d */ /* 0x004fea0003900000 */
[----:B------:R-:W2:Y:S02]  /*b160*/  @!P0 SYNCS.PHASECHK.TRANS64 P0, [R0+URZ], R3 ;  /* 0x00000003000085a7 */ /* 0x000ea400080010ff */
[----:B--2---:R-:W-:Y:S05]  /*b170*/  @!P0 BRA `(.L_x_150) ;  /* 0xfffffffc00f08947 */ /* 0x004fea000383ffff */
[----:B------:R-:W-:Y:S05]  /*b180*/  BRA `(.L_x_57) ;  /* 0xffffff8000107947 */ /* 0x000fea000383ffff */
.L_x_61:
[----:B------:R-:W-:-:S07]  /*b190*/  MOV R0, UR5 ;  /* 0x0000000500007c02 */ /* 0x000fce0008000f00 */
.L_x_151:
[----:B--2---:R2:W3:Y:S02]  /*b1a0*/  SYNCS.PHASECHK.TRANS64.TRYWAIT P0, [R0+URZ], R3 ;  /* 0x00000003000075a7 */ /* 0x0044e400080011ff */
[----:B---3--:R-:W-:Y:S05]  /*b1b0*/  @!P0 NANOSLEEP.SYNCS 0x989680 ;  /* 0x009896800000895d */ /* 0x008fea0003900000 */
[----:B------:R-:W3:Y:S02]  /*b1c0*/  @!P0 SYNCS.PHASECHK.TRANS64 P0, [R0+URZ], R3 ;  /* 0x00000003000085a7 */ /* 0x000ee400080010ff */
[----:B---3--:R-:W-:Y:S05]  /*b1d0*/  @!P0 BRA `(.L_x_151) ;  /* 0xfffffffc00f08947 */ /* 0x008fea000383ffff */
[----:B------:R-:W-:Y:S05]  /*b1e0*/  BRA `(.L_x_152) ;  /* 0xffffff8000c47947 */ /* 0x000fea000383ffff */
.L_x_62:
[----:B------:R-:W-:-:S07]  /*b1f0*/  MOV R0, UR7 ;  /* 0x0000000700007c02 */ /* 0x000fce0008000f00 */
.L_x_153:
[----:B--2---:R2:W3:Y:S02]  /*b200*/  SYNCS.PHASECHK.TRANS64.TRYWAIT P0, [R0+URZ], R3 ;  /* 0x00000003000075a7 */ /* 0x0044e400080011ff */
[----:B---3--:R-:W-:Y:S05]  /*b210*/  @!P0 NANOSLEEP.SYNCS 0x989680 ;  /* 0x009896800000895d */ /* 0x008fea0003900000 */
[----:B------:R-:W3:Y:S02]  /*b220*/  @!P0 SYNCS.PHASECHK.TRANS64 P0, [R0+URZ], R3 ;  /* 0x00000003000085a7 */ /* 0x000ee400080010ff */
[----:B---3--:R-:W-:Y:S05]  /*b230*/  @!P0 BRA `(.L_x_153) ;  /* 0xfffffffc00f08947 */ /* 0x008fea000383ffff */
[----:B------:R-:W-:Y:S05]  /*b240*/  BRA `(.L_x_154) ;  /* 0xffffff8000d07947 */ /* 0x000fea000383ffff */
.L_x_67:
[----:B--2---:R2:W3:Y:S02]  /*b250*/  SYNCS.PHASECHK.TRANS64.TRYWAIT P0, [R0+URZ+0xa0], R3 ;  /* 0x0000a003000075a7 */ /* 0x0044e400080011ff */
[----:B---3--:R-:W-:Y:S05]  /*b260*/  @!P0 NANOSLEEP.SYNCS 0x989680 ;  /* 0x009896800000895d */ /* 0x008fea0003900000 */
[----:B------:R-:W3:Y:S02]  /*b270*/  @!P0 SYNCS.PHASECHK.TRANS64 P0, [R0+URZ+0xa0], R3 ;  /* 0x0000a003000085a7 */ /* 0x000ee400080010ff */
[----:B---3--:R-:W-:Y:S05]  /*b280*/  @!P0 BRA `(.L_x_67) ;  /* 0xfffffffc00f08947 */ /* 0x008fea000383ffff */
[----:B------:R-:W-:Y:S05]  /*b290*/  BRA `(.L_x_155) ;  /* 0xffffff8400dc7947 */ /* 0x000fea000383ffff */
.L_x_70:
[----:B------:R-:W-:Y:S07]  /*b2a0*/  MOV R0, UR7 ;  /* 0x0000000700007c02 */ /* 0x000fee0008000f00 */
.L_x_156:
[----:B--2---:R2:W3:Y:S02]  /*b2b0*/  SYNCS.PHASECHK.TRANS64.TRYWAIT P0, [R0+URZ+0x98], R3 ;  /* 0x00009803000075a7 */ /* 0x0044e400080011ff */
[----:B---3--:R-:W-:Y:S05]  /*b2c0*/  @!P0 NANOSLEEP.SYNCS 0x989680 ;  /* 0x009896800000895d */ /* 0x008fea0003900000 */
[----:B------:R-:W3:Y:S02]  /*b2d0*/  @!P0 SYNCS.PHASECHK.TRANS64 P0, [R0+URZ+0x98], R3 ;  /* 0x00009803000085a7 */ /* 0x000ee400080010ff */
[----:B---3--:R-:W-:Y:S05]  /*b2e0*/  @!P0 BRA `(.L_x_156) ;  /* 0xfffffffc00f08947 */ /* 0x008fea000383ffff */
[----:B------:R-:W-:Y:S05]  /*b2f0*/  BRA `(.L_x_69) ;  /* 0xffffff8800bc7947 */ /* 0x000fea000383ffff */
.L_x_73:
[----:B------:R-:W-:Y:S07]  /*b300*/  MOV R3, UR7 ;  /* 0x0000000700037c02 */ /* 0x000fee0008000f00 */
.L_x_157:
[----:B-1----:R1:W2:Y:S02]  /*b310*/  SYNCS.PHASECHK.TRANS64.TRYWAIT P0, [R3+URZ+0x70], R12 ;  /* 0x0000700c030075a7 */ /* 0x0022a400080011ff */
[----:B--2---:R-:W-:Y:S05]  /*b320*/  @!P0 NANOSLEEP.SYNCS 0x989680 ;  /* 0x009896800000895d */ /* 0x004fea0003900000 */
[----:B------:R-:W2:Y:S02]  /*b330*/  @!P0 SYNCS.PHASECHK.TRANS64 P0, [R3+URZ+0x70], R12 ;  /* 0x0000700c030085a7 */ /* 0x000ea400080010ff */
[----:B--2---:R-:W-:Y:S05]  /*b340*/  @!P0 BRA `(.L_x_157) ;  /* 0xfffffffc00f08947 */ /* 0x004fea000383ffff */
[----:B------:R-:W-:Y:S05]  /*b350*/  BRA `(.L_x_158) ;  /* 0xffffff8c00347947 */ /* 0x000fea000383ffff */
.L_x_74:
[----:B-1----:R-:W-:Y:S07]  /*b360*/  MOV R3, UR7 ;  /* 0x0000000700037c02 */ /* 0x002fee0008000f00 */
.L_x_159:
[----:B-1----:R1:W2:Y:S02]  /*b370*/  SYNCS.PHASECHK.TRANS64.TRYWAIT P0, [R3+URZ+0x78], R12 ;  /* 0x0000780c030075a7 */ /* 0x0022a400080011ff */
[----:B--2---:R-:W-:Y:S05]  /*b380*/  @!P0 NANOSLEEP.SYNCS 0x989680 ;  /* 0x009896800000895d */ /* 0x004fea0003900000 */
[----:B------:R-:W2:Y:S02]  /*b390*/  @!P0 SYNCS.PHASECHK.TRANS64 P0, [R3+URZ+0x78], R12 ;  /* 0x0000780c030085a7 */ /* 0x000ea400080010ff */
[----:B--2---:R-:W-:Y:S05]  /*b3a0*/  @!P0 BRA `(.L_x_159) ;  /* 0xfffffffc00f08947 */ /* 0x004fea000383ffff */
[----:B------:R-:W-:Y:S05]  /*b3b0*/  BRA `(.L_x_160) ;  /* 0xffffff8c00707947 */ /* 0x000fea000383ffff */
.L_x_75:
[----:B-1----:R-:W-:Y:S07]  /*b3c0*/  MOV R3, UR7 ;  /* 0x0000000700037c02 */ /* 0x002fee0008000f00 */
.L_x_161:
[----:B-1----:R1:W2:Y:S02]  /*b3d0*/  SYNCS.PHASECHK.TRANS64.TRYWAIT P0, [R3+URZ+0x80], R12 ;  /* 0x0000800c030075a7 */ /* 0x0022a400080011ff */
[----:B--2---:R-:W-:Y:S05]  /*b3e0*/  @!P0 NANOSLEEP.SYNCS 0x989680 ;  /* 0x009896800000895d */ /* 0x004fea0003900000 */
[----:B------:R-:W2:Y:S02]  /*b3f0*/  @!P0 SYNCS.PHASECHK.TRANS64 P0, [R3+URZ+0x80], R12 ;  /* 0x0000800c030085a7 */ /* 0x000ea400080010ff */
[----:B--2---:R-:W-:Y:S05]  /*b400*/  @!P0 BRA `(.L_x_161) ;  /* 0xfffffffc00f08947 */ /* 0x004fea000383ffff */
[----:B------:R-:W-:Y:S05]  /*b410*/  BRA `(.L_x_162) ;  /* 0xffffff8c00b87947 */ /* 0x000fea000383ffff */
.L_x_76:
[----:B------:R-:W-:Y:S07]  /*b420*/  MOV R3, UR7 ;  /* 0x0000000700037c02 */ /* 0x000fee0008000f00 */
.L_x_163:
[----:B-1----:R1:W2:Y:S02]  /*b430*/  SYNCS.PHASECHK.TRANS64.TRYWAIT P0, [R3+URZ+0x88], R12 ;  /* 0x0000880c030075a7 */ /* 0x0022a400080011ff */
[----:B--2---:R-:W-:Y:S05]  /*b440*/  @!P0 NANOSLEEP.SYNCS 0x989680 ;  /* 0x009896800000895d */ /* 0x004fea0003900000 */
[----:B------:R-:W2:Y:S02]  /*b450*/  @!P0 SYNCS.PHASECHK.TRANS64 P0, [R3+URZ+0x88], R12 ;  /* 0x0000880c030085a7 */ /* 0x000ea400080010ff */
[----:B--2---:R-:W-:Y:S05]  /*b460*/  @!P0 BRA `(.L_x_163) ;  /* 0xfffffffc00f08947 */ /* 0x004fea000383ffff */
[----:B------:R-:W-:Y:S05]  /*b470*/  BRA `(.L_x_164) ;  /* 0xffffff9000407947 */ /* 0x000fea000383ffff */
.L_x_78:
[----:B------:R-:W-:-:S07]  /*b480*/  MOV R0, UR7 ;  /* 0x0000000700007c02 */ /* 0x000fce0008000f00 */
.L_x_165:
[----:B-1----:R1:W3:Y:S02]  /*b490*/  SYNCS.PHASECHK.TRANS64.TRYWAIT P0, [R0+URZ+0x70], R3 ;  /* 0x00007003000075a7 */ /* 0x0022e400080011ff */
[----:B---3--:R-:W-:Y:S05]  /*b4a0*/  @!P0 NANOSLEEP.SYNCS 0x989680 ;  /* 0x009896800000895d */ /* 0x008fea0003900000 */
[----:B------:R-:W3:Y:S02]  /*b4b0*/  @!P0 SYNCS.PHASECHK.TRANS64 P0, [R0+URZ+0x70], R3 ;  /* 0x00007003000085a7 */ /* 0x000ee400080010ff */
[----:B---3--:R-:W-:Y:S05]  /*b4c0*/  @!P0 BRA `(.L_x_165) ;  /* 0xfffffffc00f08947 */ /* 0x008fea000383ffff */
[----:B------:R-:W-:Y:S05]  /*b4d0*/  BRA `(.L_x_166) ;  /* 0xffffff9000b07947 */ /* 0x000fea000383ffff */
.L_x_79:
[----:B-1----:R-:W-:-:S07]  /*b4e0*/  MOV R0, UR7 ;  /* 0x0000000700007c02 */ /* 0x002fce0008000f00 */
.L_x_167:
[----:B-1----:R1:W3:Y:S02]  /*b4f0*/  SYNCS.PHASECHK.TRANS64.TRYWAIT P0, [R0+URZ+0x78], R3 ;  /* 0x00007803000075a7 */ /* 0x0022e400080011ff */
[----:B---3--:R-:W-:Y:S05]  /*b500*/  @!P0 NANOSLEEP.SYNCS 0x989680 ;  /* 0x009896800000895d */ /* 0x008fea0003900000 */
[----:B------:R-:W3:Y:S02]  /*b510*/  @!P0 SYNCS.PHASECHK.TRANS64 P0, [R0+URZ+0x78], R3 ;  /* 0x00007803000085a7 */ /* 0x000ee400080010ff */
[----:B---3--:R-:W-:Y:S05]  /*b520*/  @!P0 BRA `(.L_x_167) ;  /* 0xfffffffc00f08947 */ /* 0x008fea000383ffff */
[----:B------:R-:W-:Y:S05]  /*b530*/  BRA `(.L_x_168) ;  /* 0xffffff9000a07947 */ /* 0x000fea000383ffff */
.L_x_80:
[----:B-1----:R-:W-:-:S07]  /*b540*/  MOV R0, UR7 ;  /* 0x0000000700007c02 */ /* 0x002fce0008000f00 */
.L_x_169:
[----:B-1----:R1:W3:Y:S02]  /*b550*/  SYNCS.PHASECHK.TRANS64.TRYWAIT P0, [R0+URZ+0x80], R3 ;  /* 0x00008003000075a7 */ /* 0x0022e400080011ff */
[----:B---3--:R-:W-:Y:S05]  /*b560*/  @!P0 NANOSLEEP.SYNCS 0x989680 ;  /* 0x009896800000895d */ /* 0x008fea0003900000 */
[----:B------:R-:W3:Y:S02]  /*b570*/  @!P0 SYNCS.PHASECHK.TRANS64 P0, [R0+URZ+0x80], R3 ;  /* 0x00008003000085a7 */ /* 0x000ee400080010ff */
[----:B---3--:R-:W-:Y:S05]  /*b580*/  @!P0 BRA `(.L_x_169) ;  /* 0xfffffffc00f08947 */ /* 0x008fea000383ffff */
[----:B------:R-:W-:Y:S05]  /*b590*/  BRA `(.L_x_170) ;  /* 0xffffff9000907947 */ /* 0x000fea000383ffff */
.L_x_82:
[----:B--2---:R2:W4:Y:S02]  /*b5a0*/  SYNCS.PHASECHK.TRANS64.TRYWAIT P0, [R0+URZ+0xa0], R3 ;  /* 0x0000a003000075a7 */ /* 0x00452400080011ff */
[----:B----4-:R-:W-:Y:S05]  /*b5b0*/  @!P0 NANOSLEEP.SYNCS 0x989680 ;  /* 0x009896800000895d */ /* 0x010fea0003900000 */
[----:B------:R-:W4:Y:S02]  /*b5c0*/  @!P0 SYNCS.PHASECHK.TRANS64 P0, [R0+URZ+0xa0], R3 ;  /* 0x0000a003000085a7 */ /* 0x000f2400080010ff */
[----:B----4-:R-:W-:Y:S05]  /*b5d0*/  @!P0 BRA `(.L_x_82) ;  /* 0xfffffffc00f08947 */ /* 0x010fea000383ffff */
[----:B------:R-:W-:Y:S05]  /*b5e0*/  BRA `(.L_x_171) ;  /* 0xffffff9400647947 */ /* 0x000fea000383ffff */
.L_x_93:
[----:B-1----:R-:W-:Y:S04]  /*b5f0*/  MOV R2, UR48 ;  /* 0x0000003000027c02 */ /* 0x002fe80008000f00 */
[----:B------:R1:W3:Y:S03]  /*b600*/  SYNCS.PHASECHK.TRANS64.TRYWAIT P1, [R2+URZ+0x50], R3 ;  /* 0x00005003020075a7 */ /* 0x0002e600080211ff */
[----:B---3--:R-:W-:Y:S05]  /*b610*/  @!P1 NANOSLEEP.SYNCS 0x989680 ;  /* 0x009896800000995d */ /* 0x008fea0003900000 */
[----:B------:R-:W3:Y:S02]  /*b620*/  @!P1 SYNCS.PHASECHK.TRANS64 P1, [R2+URZ+0x50], R3 ;  /* 0x00005003020095a7 */ /* 0x000ee400080210ff */
[----:B---3--:R-:W-:Y:S05]  /*b630*/  @!P1 BRA `(.L_x_93) ;  /* 0xfffffffc00ec9947 */ /* 0x008fea000383ffff */
[----:B------:R-:W-:Y:S05]  /*b640*/  BRA `(.L_x_92) ;  /* 0xffffffa000e47947 */ /* 0x000fea000383ffff */
.L_x_95:
[----:B-1----:R1:W4:Y:S02]  /*b650*/  SYNCS.PHASECHK.TRANS64.TRYWAIT P0, [R87+URZ+0xc0], R0 ;  /* 0x0000c000570075a7 */ /* 0x00232400080011ff */
[----:B----4-:R-:W-:Y:S05]  /*b660*/  @!P0 NANOSLEEP.SYNCS 0x989680 ;  /* 0x009896800000895d */ /* 0x010fea0003900000 */
[----:B------:R-:W4:Y:S02]  /*b670*/  @!P0 SYNCS.PHASECHK.TRANS64 P0, [R87+URZ+0xc0], R0 ;  /* 0x0000c000570085a7 */ /* 0x000f2400080010ff */
[----:B----4-:R-:W-:Y:S05]  /*b680*/  @!P0 BRA `(.L_x_95) ;  /* 0xfffffffc00f08947 */ /* 0x010fea000383ffff */
[----:B------:R-:W-:Y:S05]  /*b690*/  BRA `(.L_x_94) ;  /* 0xffffffa4001c7947 */ /* 0x000fea000383ffff */
.L_x_104:
[----:B--2---:R2:W4:Y:S02]  /*b6a0*/  SYNCS.PHASECHK.TRANS64.TRYWAIT P0, [R3+URZ+0x50], R0 ;  /* 0x00005000030075a7 */ /* 0x00452400080011ff */
[----:B----4-:R-:W-:Y:S05]  /*b6b0*/  @!P0 NANOSLEEP.SYNCS 0x989680 ;  /* 0x009896800000895d */ /* 0x010fea0003900000 */
[----:B------:R-:W4:Y:S02]  /*b6c0*/  @!P0 SYNCS.PHASECHK.TRANS64 P0, [R3+URZ+0x50], R0 ;  /* 0x00005000030085a7 */ /* 0x000f2400080010ff */
[----:B----4-:R-:W-:Y:S05]  /*b6d0*/  @!P0 BRA `(.L_x_104) ;  /* 0xfffffffc00f08947 */ /* 0x010fea000383ffff */
[----:B------:R-:W-:Y:S05]  /*b6e0*/  BRA `(.L_x_103) ;  /* 0xffffffb400c87947 */ /* 0x000fea000383ffff */
.L_x_112:
[----:B-1----:R1:W4:Y:S02]  /*b6f0*/  SYNCS.PHASECHK.TRANS64.TRYWAIT P0, [R0+URZ+0x50], R7 ;  /* 0x00005007000075a7 */ /* 0x00232400080011ff */
[----:B----4-:R-:W-:Y:S05]  /*b700*/  @!P0 NANOSLEEP.SYNCS 0x989680 ;  /* 0x009896800000895d */ /* 0x010fea0003900000 */
[----:B------:R-:W4:Y:S02]  /*b710*/  @!P0 SYNCS.PHASECHK.TRANS64 P0, [R0+URZ+0x50], R7 ;  /* 0x00005007000085a7 */ /* 0x000f2400080010ff */
[----:B----4-:R-:W-:Y:S05]  /*b720*/  @!P0 BRA `(.L_x_112) ;  /* 0xfffffffc00f08947 */ /* 0x010fea000383ffff */
[----:B------:R-:W-:Y:S05]  /*b730*/  BRA `(.L_x_111) ;  /* 0xffffffc800bc7947 */ /* 0x000fea000383ffff */
.L_x_120:
[----:B-1----:R1:W2:Y:S02]  /*b740*/  SYNCS.PHASECHK.TRANS64.TRYWAIT P0, [R3+URZ+0x50], R0 ;  /* 0x00005000030075a7 */ /* 0x0022a400080011ff */
[----:B--2---:R-:W-:Y:S05]  /*b750*/  @!P0 NANOSLEEP.SYNCS 0x989680 ;  /* 0x009896800000895d */ /* 0x004fea0003900000 */
[----:B------:R-:W2:Y:S02]  /*b760*/  @!P0 SYNCS.PHASECHK.TRANS64 P0, [R3+URZ+0x50], R0 ;  /* 0x00005000030085a7 */ /* 0x000ea400080010ff */
[----:B--2---:R-:W-:Y:S05]  /*b770*/  @!P0 BRA `(.L_x_120) ;  /* 0xfffffffc00f08947 */ /* 0x004fea000383ffff */
[----:B------:R-:W-:Y:S05]  /*b780*/  BRA `(.L_x_119) ;  /* 0xffffffdc00b07947 */ /* 0x000fea000383ffff */
        .weak           $__internal_0_$__cuda_sm10x_tcgen05_guardrail_trap_col_being_dealloced_not_returned_by_alloc
        .type           $__internal_0_$__cuda_sm10x_tcgen05_guardrail_trap_col_being_dealloced_not_returned_by_alloc,@function
        .size           $__internal_0_$__cuda_sm10x_tcgen05_guardrail_trap_col_being_dealloced_not_returned_by_alloc,($__internal_1_$__cuda_sm10x_tcgen05_guardrail_trap_phase_invalid_during_alloc - $__internal_0_$__cuda_sm10x_tcgen05_guardrail_trap_col_being_dealloced_not_returned_by_alloc)
$__internal_0_$__cuda_sm10x_tcgen05_guardrail_trap_col_being_dealloced_not_returned_by_alloc:
[----:B------:R-:W-:Y:S05]  /*b790*/  BPT.TRAP 0x1 ;  /* 0x000000040000795c */ /* 0x000fea0000300000 */
[----:B------:R-:W-:-:S04]  /*b7a0*/  HFMA2 R3, -RZ, RZ, 0, 0 ;  /* 0x00000000ff037431 */ /* 0x000fc800000001ff */
[----:B------:R-:W-:Y:S05]  /*b7b0*/  RET.REL.NODEC R2 `(_ZN7cutlass13device_kernelINS_4gemm6kernel13GemmUniversalIN4cute5tupleIJiiiiEEENS1_10collective13CollectiveMmaINS1_35MainloopSm100TmaUmmaWarpSpecializedILi5ELi2ELi2ENS5_IJNS4_1CILi1EEESB_SB_EEEEENS5_IJNSA_ILi128EEENSA_ILi256EEENSA_ILi32EEEEEENS_10bfloat16_tENS5_IJlSB_lEEESI_SJ_NS4_8TiledMMAINS4_8MMA_AtomIJNS4_20SM100_MMA_F16BF16_SSISI_SI_fLi128ELi256ELNS4_4UMMA5MajorE0ELSO_0ELNSN_7ScaleInE0ELSP_0EEEEEENS4_6LayoutISC_NS5_IJNSA_ILi0EEEST_ST_EEEEENS5_IJNS4_10UnderscoreESW_SW_EEEEENS4_13SM90_TMA_LOADENS4_14ComposedLayoutINS4_7SwizzleILi2ELi4ELi3EEENS4_18smem_ptr_flag_bitsILi16EEENSS_INS5_IJNSA_ILi8EEESG_EEENS5_IJSG_SB_EEEEEEEvNS4_8identityESZ_S19_vS1A_EENS_8epilogue10collective18CollectiveEpilogueINS1C_23Sm100TmaWarpSpecializedILi4ELi2ELi64ELb1ELb0EEEJSH_NS5_IJNSS_ISE_SB_EENSS_INSA_ILi64EEESB_EEEEESI_SJ_SI_SJ_NS1C_6fusion15FusionCallbacksIS1G_NS1L_17LinearCombinationISI_fSI_fLNS_15FloatRoundStyleE2EEESH_S1K_JEEENS4_5SM1004TMEM4LOAD26SM100_TMEM_LOAD_32dp32b64xESZ_NS10_INS11_ILi3ELi4ELi3EEES14_NSS_INS5_IJS15_S1I_EEENS5_IJS1I_SB_EEEEEEENS4_39AutoVectorizingCopyWithAssumedAlignmentILi128EEENS4_14SM90_TMA_STOREES1Z_S21_S21_EEEvvEEEEvNT_6ParamsE) ;  /* 0xffffff4802107950 */ /* 0x000fea0003c3ffff */
        .weak           $__internal_1_$__cuda_sm10x_tcgen05_guardrail_trap_phase_invalid_during_alloc
        .type           $__internal_1_$__cuda_sm10x_tcgen05_guardrail_trap_phase_invalid_during_alloc,@function
        .size           $__internal_1_$__cuda_sm10x_tcgen05_guardrail_trap_phase_invalid_during_alloc,($__internal_2_$__cuda_sm10x_tcgen05_guardrail_trap_unallocated_columns_being_dealloced - $__internal_1_$__cuda_sm10x_tcgen05_guardrail_trap_phase_invalid_during_alloc)
$__internal_1_$__cuda_sm10x_tcgen05_guardrail_trap_phase_invalid_during_alloc:
[----:B------:R-:W-:Y:S05]  /*b7c0*/  BPT.TRAP 0x1 ;  /* 0x000000040000795c */ /* 0x000fea0000300000 */
[----:B------:R-:W-:-:S04]  /*b7d0*/  MOV R3, 0x0 ;  /* 0x0000000000037802 */ /* 0x000fc80000000f00 */
[----:B------:R-:W-:Y:S05]  /*b7e0*/  RET.REL.NODEC R2 `(_ZN7cutlass13device_kernelINS_4gemm6kernel13GemmUniversalIN4cute5tupleIJiiiiEEENS1_10collective13CollectiveMmaINS1_35MainloopSm100TmaUmmaWarpSpecializedILi5ELi2ELi2ENS5_IJNS4_1CILi1EEESB_SB_EEEEENS5_IJNSA_ILi128EEENSA_ILi256EEENSA_ILi32EEEEEENS_10bfloat16_tENS5_IJlSB_lEEESI_SJ_NS4_8TiledMMAINS4_8MMA_AtomIJNS4_20SM100_MMA_F16BF16_SSISI_SI_fLi128ELi256ELNS4_4UMMA5MajorE0ELSO_0ELNSN_7ScaleInE0ELSP_0EEEEEENS4_6LayoutISC_NS5_IJNSA_ILi0EEEST_ST_EEEEENS5_IJNS4_10UnderscoreESW_SW_EEEEENS4_13SM90_TMA_LOADENS4_14ComposedLayoutINS4_7SwizzleILi2ELi4ELi3EEENS4_18smem_ptr_flag_bitsILi16EEENSS_INS5_IJNSA_ILi8EEESG_EEENS5_IJSG_SB_EEEEEEEvNS4_8identityESZ_S19_vS1A_EENS_8epilogue10collective18CollectiveEpilogueINS1C_23Sm100TmaWarpSpecializedILi4ELi2ELi64ELb1ELb0EEEJSH_NS5_IJNSS_ISE_SB_EENSS_INSA_ILi64EEESB_EEEEESI_SJ_SI_SJ_NS1C_6fusion15FusionCallbacksIS1G_NS1L_17LinearCombinationISI_fSI_fLNS_15FloatRoundStyleE2EEESH_S1K_JEEENS4_5SM1004TMEM4LOAD26SM100_TMEM_LOAD_32dp32b64xESZ_NS10_INS11_ILi3ELi4ELi3EEES14_NSS_INS5_IJS15_S1I_EEENS5_IJS1I_SB_EEEEEEENS4_39AutoVectorizingCopyWithAssumedAlignmentILi128EEENS4_14SM90_TMA_STOREES1Z_S21_S21_EEEvvEEEEvNT_6ParamsE) ;  /* 0xffffff4802047950 */ /* 0x000fea0003c3ffff */
        .weak           $__internal_2_$__cuda_sm10x_tcgen05_guardrail_trap_unallocated_columns_being_dealloced
        .type           $__internal_2_$__cuda_sm10x_tcgen05_guardrail_trap_unallocated_columns_being_dealloced,@function
        .size           $__internal_2_$__cuda_sm10x_tcgen05_guardrail_trap_unallocated_columns_being_dealloced,(.L_x_173 - $__internal_2_$__cuda_sm10x_tcgen05_guardrail_trap_unallocated_columns_being_dealloced)
$__internal_2_$__cuda_sm10x_tcgen05_guardrail_trap_unallocated_columns_being_dealloced:
[----:B------:R-:W-:Y:S05]  /*b7f0*/  BPT.TRAP 0x1 ;  /* 0x000000040000795c */ /* 0x000fea0000300000 */
[----:B------:R-:W-:-:S04]  /*b800*/  HFMA2 R3, -RZ, RZ, 0, 0 ;  /* 0x00000000ff037431 */ /* 0x000fc800000001ff */
[----:B------:R-:W-:Y:S05]  /*b810*/  RET.REL.NODEC R2 `(_ZN7cutlass13device_kernelINS_4gemm6kernel13GemmUniversalIN4cute5tupleIJiiiiEEENS1_10collective13CollectiveMmaINS1_35MainloopSm100TmaUmmaWarpSpecializedILi5ELi2ELi2ENS5_IJNS4_1CILi1EEESB_SB_EEEEENS5_IJNSA_ILi128EEENSA_ILi256EEENSA_ILi32EEEEEENS_10bfloat16_tENS5_IJlSB_lEEESI_SJ_NS4_8TiledMMAINS4_8MMA_AtomIJNS4_20SM100_MMA_F16BF16_SSISI_SI_fLi128ELi256ELNS4_4UMMA5MajorE0ELSO_0ELNSN_7ScaleInE0ELSP_0EEEEEENS4_6LayoutISC_NS5_IJNSA_ILi0EEEST_ST_EEEEENS5_IJNS4_10UnderscoreESW_SW_EEEEENS4_13SM90_TMA_LOADENS4_14ComposedLayoutINS4_7SwizzleILi2ELi4ELi3EEENS4_18smem_ptr_flag_bitsILi16EEENSS_INS5_IJNSA_ILi8EEESG_EEENS5_IJSG_SB_EEEEEEEvNS4_8identityESZ_S19_vS1A_EENS_8epilogue10collective18CollectiveEpilogueINS1C_23Sm100TmaWarpSpecializedILi4ELi2ELi64ELb1ELb0EEEJSH_NS5_IJNSS_ISE_SB_EENSS_INSA_ILi64EEESB_EEEEESI_SJ_SI_SJ_NS1C_6fusion15FusionCallbacksIS1G_NS1L_17LinearCombinationISI_fSI_fLNS_15FloatRoundStyleE2EEESH_S1K_JEEENS4_5SM1004TMEM4LOAD26SM100_TMEM_LOAD_32dp32b64xESZ_NS10_INS11_ILi3ELi4ELi3EEES14_NSS_INS5_IJS15_S1I_EEENS5_IJS1I_SB_EEEEEEENS4_39AutoVectorizingCopyWithAssumedAlignmentILi128EEENS4_14SM90_TMA_STOREES1Z_S21_S21_EEEvvEEEEvNT_6ParamsE) ;  /* 0xffffff4402f87950 */ /* 0x000fea0003c3ffff */
.L_x_172:
[----:B------:R-:W-:-:S00]  /*b820*/  BRA `(.L_x_172) ;  /* 0xfffffffc00fc7947 */ /* 0x000fc0000383ffff */
[----:B------:R-:W-:-:S00]  /*b830*/  NOP ;  /* 0x0000000000007918 */ /* 0x000fc00000000000 */
        /* <DEDUP_REMOVED lines=12> */
.L_x_173:


//--------------------- .nv.global.init           --------------------------
	.section	.nv.global.init,"aw",@progbits
.nv.global.init:
	.type		$str$27,@object
	.size		$str$27,($str$28 - $str$27)
$str$27:
        /*0000*/ 	.byte	0x28, 0x61, 0x64, 0x64, 0x72, 0x65, 0x73, 0x73, 0x20, 0x26, 0x20, 0x6d, 0x61, 0x73, 0x6b, 0x29
        /*0010*/ 	.byte	0x20, 0x3d, 0x3d, 0x20, 0x30, 0x00
	.type		$str$28,@object
	.size		$str$28,($str$26 - $str$28)
$str$28:
        /*0016*/ 	.byte	0x2f, 0x74, 0x6d, 0x70, 0x2f, 0x63, 0x75, 0x74, 0x6c, 0x61, 0x73, 0x73, 0x5f, 0x73, 0x77, 0x65
        /*0026*/ 	.byte	0x65, 0x70, 0x5f, 0x73, 0x72, 0x63, 0x2f, 0x69, 0x6e, 0x63, 0x6c, 0x75, 0x64, 0x65, 0x2f, 0x63
        /*0036*/ 	.byte	0x75, 0x74, 0x65, 0x2f, 0x70, 0x6f, 0x69, 0x6e, 0x74, 0x65, 0x72, 0x5f, 0x66, 0x6c, 0x61, 0x67
        /*0046*/ 	.byte	0x67, 0x65, 0x64, 0x2e, 0x68, 0x70, 0x70, 0x00
	.type		$str$26,@object
	.size		$str$26,($str$25 - $str$26)
$str$26:
        /*004e*/ 	.byte	0x2f, 0x74, 0x6d, 0x70, 0x2f, 0x63, 0x75, 0x74, 0x6c, 0x61, 0x73, 0x73, 0x5f, 0x73, 0x77, 0x65
        /*005e*/ 	.byte	0x65, 0x70, 0x5f, 0x73, 0x72, 0x63, 0x2f, 0x69, 0x6e, 0x63, 0x6c, 0x75, 0x64, 0x65, 0x2f, 0x63
        /*006e*/ 	.byte	0x75, 0x74, 0x65, 0x2f, 0x61, 0x74, 0x6f, 0x6d, 0x2f, 0x63, 0x6f, 0x70, 0x79, 0x5f, 0x74, 0x72
        /*007e*/ 	.byte	0x61, 0x69, 0x74, 0x73, 0x5f, 0x73, 0x6d, 0x31, 0x30, 0x30, 0x2e, 0x68, 0x70, 0x70, 0x00
	.type		$str$25,@object
	.size		$str$25,(__unnamed_1 - $str$25)
$str$25:
        /*008d*/ 	.byte	0x28, 0x28, 0x75, 0x69, 0x6e, 0x74, 0x33, 0x32, 0x5f, 0x74, 0x28, 0x74, 0x68, 0x72, 0x65, 0x61
        /*009d*/ 	.byte	0x64, 0x49, 0x64, 0x78, 0x2e, 0x78, 0x29, 0x20, 0x2f, 0x20, 0x33, 0x32, 0x29, 0x20, 0x25, 0x20
        /*00ad*/ 	.byte	0x34, 0x29, 0x20, 0x3d, 0x3d, 0x20, 0x28, 0x28, 0x28, 0x74, 0x6d, 0x65, 0x6d, 0x5f, 0x61, 0x64
        /*00bd*/ 	.byte	0x64, 0x72, 0x20, 0x3e, 0x3e, 0x20, 0x31, 0x36, 0x29, 0x20, 0x2f, 0x20, 0x33, 0x32, 0x29, 0x20
        /*00cd*/ 	.byte	0x25, 0x20, 0x34, 0x29, 0x00
	.type		__unnamed_1,@object
	.size		__unnamed_1,(__unnamed_2 - __unnamed_1)
__unnamed_1:
        /*00d2*/ 	.byte	0x61, 0x75, 0x74, 0x6f, 0x20, 0x63, 0x75, 0x74, 0x65, 0x3a, 0x3a, 0x61, 0x73, 0x5f, 0x70, 0x6f
        /* <DEDUP_REMOVED lines=24> */
        /*0262*/ 	.byte	0x38, 0x31, 0x39, 0x32, 0x3e, 0x3e, 0x3e, 0x3e, 0x5d, 0x00
	.type		__unnamed_2,@object
	.size		__unnamed_2,(.L_2 - __unnamed_2)
__unnamed_2:
        /* <DEDUP_REMOVED lines=43> */
        /*051c*/ 	.byte	0x74, 0x65, 0x3a, 0x3a, 0x43, 0x3c, 0x30, 0x3e, 0x3e, 0x3e, 0x3e, 0x5d, 0x00
.L_2:


//--------------------- .nv.shared._ZN7cutlass13device_kernelINS_4gemm6kernel13GemmUniversalIN4cute5tupleIJiiiiEEENS1_10collective13CollectiveMmaINS1_35MainloopSm100TmaUmmaWarpSpecializedILi5ELi2ELi2ENS5_IJNS4_1CILi1EEESB_SB_EEEEENS5_IJNSA_ILi128EEENSA_ILi256EEENSA_ILi32EEEEEENS_10bfloat16_tENS5_IJlSB_lEEESI_SJ_NS4_8TiledMMAINS4_8MMA_AtomIJNS4_20SM100_MMA_F16BF16_SSISI_SI_fLi128ELi256ELNS4_4UMMA5MajorE0ELSO_0ELNSN_7ScaleInE0ELSP_0EEEEEENS4_6LayoutISC_NS5_IJNSA_ILi0EEEST_ST_EEEEENS5_IJNS4_10UnderscoreESW_SW_EEEEENS4_13SM90_TMA_LOADENS4_14ComposedLayoutINS4_7SwizzleILi2ELi4ELi3EEENS4_18smem_ptr_flag_bitsILi16EEENSS_INS5_IJNSA_ILi8EEESG_EEENS5_IJSG_SB_EEEEEEEvNS4_8identityESZ_S19_vS1A_EENS_8epilogue10collective18CollectiveEpilogueINS1C_23Sm100TmaWarpSpecializedILi4ELi2ELi64ELb1ELb0EEEJSH_NS5_IJNSS_ISE_SB_EENSS_INSA_ILi64EEESB_EEEEESI_SJ_SI_SJ_NS1C_6fusion15FusionCallbacksIS1G_NS1L_17LinearCombinationISI_fSI_fLNS_15FloatRoundStyleE2EEESH_S1K_JEEENS4_5SM1004TMEM4LOAD26SM100_TMEM_LOAD_32dp32b64xESZ_NS10_INS11_ILi3ELi4ELi3EEES14_NSS_INS5_IJS15_S1I_EEENS5_IJS1I_SB_EEEEEEENS4_39AutoVectorizingCopyWithAssumedAlignmentILi128EEENS4_14SM90_TMA_STOREES1Z_S21_S21_EEEvvEEEEvNT_6ParamsE --------------------------
	.section	.nv.shared._ZN7cutlass13device_kernelINS_4gemm6kernel13GemmUniversalIN4cute5tupleIJiiiiEEENS1_10collective13CollectiveMmaINS1_35MainloopSm100TmaUmmaWarpSpecializedILi5ELi2ELi2ENS5_IJNS4_1CILi1EEESB_SB_EEEEENS5_IJNSA_ILi128EEENSA_ILi256EEENSA_ILi32EEEEEENS_10bfloat16_tENS5_IJlSB_lEEESI_SJ_NS4_8TiledMMAINS4_8MMA_AtomIJNS4_20SM100_MMA_F16BF16_SSISI_SI_fLi128ELi256ELNS4_4UMMA5MajorE0ELSO_0ELNSN_7ScaleInE0ELSP_0EEEEEENS4_6LayoutISC_NS5_IJNSA_ILi0EEEST_ST_EEEEENS5_IJNS4_10UnderscoreESW_SW_EEEEENS4_13SM90_TMA_LOADENS4_14ComposedLayoutINS4_7SwizzleILi2ELi4ELi3EEENS4_18smem_ptr_flag_bitsILi16EEENSS_INS5_IJNSA_ILi8EEESG_EEENS5_IJSG_SB_EEEEEEEvNS4_8identityESZ_S19_vS1A_EENS_8epilogue10collective18CollectiveEpilogueINS1C_23Sm100TmaWarpSpecializedILi4ELi2ELi64ELb1ELb0EEEJSH_NS5_IJNSS_ISE_SB_EENSS_INSA_ILi64EEESB_EEEEESI_SJ_SI_SJ_NS1C_6fusion15FusionCallbacksIS1G_NS1L_17LinearCombinationISI_fSI_fLNS_15FloatRoundStyleE2EEESH_S1K_JEEENS4_5SM1004TMEM4LOAD26SM100_TMEM_LOAD_32dp32b64xESZ_NS10_INS11_ILi3ELi4ELi3EEES14_NSS_INS5_IJS15_S1I_EEENS5_IJS1I_SB_EEEEEEENS4_39AutoVectorizingCopyWithAssumedAlignmentILi128EEENS4_14SM90_TMA_STOREES1Z_S21_S21_EEEvvEEEEvNT_6ParamsE,"aw",@nobits
	.sectionflags	@""
	.align	16
	.zero		1024


//--------------------- .nv.shared.reserved.0     --------------------------
	.section	.nv.shared.reserved.0,"aw",@nobits
	.weak		__nv_reservedSMEM_offset_0_alias
	.size		__nv_reservedSMEM_offset_0_alias, 0, 64
	.other		__nv_reservedSMEM_offset_0_alias,@"STO_CUDA_RESERVED_SHARED STV_DEFAULT"
__nv_reservedSMEM_offset_0_alias:
	.zero		0
.nv.shared.reserved.0:
	.zero		64
	.weak		__nv_reservedSMEM_tcgen05_partition
	.type		__nv_reservedSMEM_tcgen05_partition,@object
	.size		__nv_reservedSMEM_tcgen05_partition,(.L_0 - __nv_reservedSMEM_tcgen05_partition)
__nv_reservedSMEM_tcgen05_partition:
	.zero		32
.L_0:


//--------------------- .nv.global                --------------------------
	.section	.nv.global,"aw",@nobits
.nv.global:
	.type		_ZN39_INTERNAL_127519e9_4_k_cu_50e5eb06_80624cute1_E,@object
	.size		_ZN39_INTERNAL_127519e9_4_k_cu_50e5eb06_80624cute1_E,(_ZN39_INTERNAL_127519e9_4_k_cu_50e5eb06_80624cuda3std3__45__cpo6cbeginE - _ZN39_INTERNAL_127519e9_4_k_cu_50e5eb06_80624cute1_E)
_ZN39_INTERNAL_127519e9_4_k_cu_50e5eb06_80624cute1_E:
	.zero		1
	.type		_ZN39_INTERNAL_127519e9_4_k_cu_50e5eb06_80624cuda3std3__45__cpo6cbeginE,@object
	.size		_ZN39_INTERNAL_127519e9_4_k_cu_50e5eb06_80624cuda3std3__45__cpo6cbeginE,(_ZN39_INTERNAL_127519e9_4_k_cu_50e5eb06_80624cuda3std3__48in_placeE - _ZN39_INTERNAL_127519e9_4_k_cu_50e5eb06_80624cuda3std3__45__cpo6cbeginE)
_ZN39_INTERNAL_127519e9_4_k_cu_50e5eb06_80624cuda3std3__45__cpo6cbeginE:
	.zero		1
	.type		_ZN39_INTERNAL_127519e9_4_k_cu_50e5eb06_80624cuda3std3__48in_placeE,@object
	.size		_ZN39_INTERNAL_127519e9_4_k_cu_50e5eb06_80624cuda3std3__48in_placeE,(_ZN39_INTERNAL_127519e9_4_k_cu_50e5eb06_80624cuda3std6ranges3__45__cpo9iter_moveE - _ZN39_INTERNAL_127519e9_4_k_cu_50e5eb06_80624cuda3std3__48in_placeE)
_ZN39_INTERNAL_127519e9_4_k_cu_50e5eb06_80624cuda3std3__48in_placeE:
	.zero		1
	.type		_ZN39_INTERNAL_127519e9_4_k_cu_50e5eb06_80624cuda3std6ranges3__45__cpo9iter_moveE,@object
	.size		_ZN39_INTERNAL_127519e9_4_k_cu_50e5eb06_80624cuda3std6ranges3__45__cpo9iter_moveE,(_ZN39_INTERNAL_127519e9_4_k_cu_50e5eb06_80624cuda3std3__45__cpo5beginE - _ZN39_INTERNAL_127519e9_4_k_cu_50e5eb06_80624cuda3std6ranges3__45__cpo9iter_moveE)
_ZN39_INTERNAL_127519e9_4_k_cu_50e5eb06_80624cuda3std6ranges3__45__cpo9iter_moveE:
	.zero		1
	.type		_ZN39_INTERNAL_127519e9_4_k_cu_50e5eb06_80624cuda3std3__45__cpo5beginE,@object
	.size		_ZN39_INTERNAL_127519e9_4_k_cu_50e5eb06_80624cuda3std3__45__cpo5beginE,(_ZN39_INTERNAL_127519e9_4_k_cu_50e5eb06_80624cuda3std3__441_GLOBAL__N__127519e9_4_k_cu_50e5eb06_80626ignoreE - _ZN39_INTERNAL_127519e9_4_k_cu_50e5eb06_80624cuda3std3__45__cpo5beginE)
_ZN39_INTERNAL_127519e9_4_k_cu_50e5eb06_80624cuda3std3__45__cpo5beginE:
	.zero		1
	.type		_ZN39_INTERNAL_127519e9_4_k_cu_50e5eb06_80624cuda3std3__441_GLOBAL__N__127519e9_4_k_cu_50e5eb06_80626ignoreE,@object
	.size		_ZN39_INTERNAL_127519e9_4_k_cu_50e5eb06_80624cuda3std3__441_GLOBAL__N__127519e9_4_k_cu_50e5eb06_80626ignoreE,(_ZN39_INTERNAL_127519e9_4_k_cu_50e5eb06_80624cute7productE - _ZN39_INTERNAL_127519e9_4_k_cu_50e5eb06_80624cuda3std3__441_GLOBAL__N__127519e9_4_k_cu_50e5eb06_80626ignoreE)
_ZN39_INTERNAL_127519e9_4_k_cu_50e5eb06_80624cuda3std3__441_GLOBAL__N__127519e9_4_k_cu_50e5eb06_80626ignoreE:
	.zero		1
	.type		_ZN39_INTERNAL_127519e9_4_k_cu_50e5eb06_80624cute7productE,@object
	.size		_ZN39_INTERNAL_127519e9_4_k_cu_50e5eb06_80624cute7productE,(_ZN39_INTERNAL_127519e9_4_k_cu_50e5eb06_80624cuda3std3__45__cpo3endE - _ZN39_INTERNAL_127519e9_4_k_cu_50e5eb06_80624cute7productE)
_ZN39_INTERNAL_127519e9_4_k_cu_50e5eb06_80624cute7productE:
	.zero		1
	.type		_ZN39_INTERNAL_127519e9_4_k_cu_50e5eb06_80624cuda3std3__45__cpo3endE,@object
	.size		_ZN39_INTERNAL_127519e9_4_k_cu_50e5eb06_80624cuda3std3__45__cpo3endE,(_ZN39_INTERNAL_127519e9_4_k_cu_50e5eb06_80624cuda3std3__419piecewise_constructE - _ZN39_INTERNAL_127519e9_4_k_cu_50e5eb06_80624cuda3std3__45__cpo3endE)
_ZN39_INTERNAL_127519e9_4_k_cu_50e5eb06_80624cuda3std3__45__cpo3endE:
	.zero		1
	.type		_ZN39_INTERNAL_127519e9_4_k_cu_50e5eb06_80624cuda3std3__419piecewise_constructE,@object
	.size		_ZN39_INTERNAL_127519e9_4_k_cu_50e5eb06_80624cuda3std3__419piecewise_constructE,(_ZN39_INTERNAL_127519e9_4_k_cu_50e5eb06_80624cuda3std3__45__cpo4cendE - _ZN39_INTERNAL_127519e9_4_k_cu_50e5eb06_80624cuda3std3__419piecewise_constructE)
_ZN39_INTERNAL_127519e9_4_k_cu_50e5eb06_80624cuda3std3__419piecewise_constructE:
	.zero		1
	.type		_ZN39_INTERNAL_127519e9_4_k_cu_50e5eb06_80624cuda3std3__45__cpo4cendE,@object
	.size		_ZN39_INTERNAL_127519e9_4_k_cu_50e5eb06_80624cuda3std3__45__cpo4cendE,(_ZN39_INTERNAL_127519e9_4_k_cu_50e5eb06_80624cuda3std6ranges3__45__cpo4swapE - _ZN39_INTERNAL_127519e9_4_k_cu_50e5eb06_80624cuda3std3__45__cpo4cendE)
_ZN39_INTERNAL_127519e9_4_k_cu_50e5eb06_80624cuda3std3__45__cpo4cendE:
	.zero		1
	.type		_ZN39_INTERNAL_127519e9_4_k_cu_50e5eb06_80624cuda3std6ranges3__45__cpo4swapE,@object
	.size		_ZN39_INTERNAL_127519e9_4_k_cu_50e5eb06_80624cuda3std6ranges3__45__cpo4swapE,(.L_10 - _ZN39_INTERNAL_127519e9_4_k_cu_50e5eb06_80624cuda3std6ranges3__45__cpo4swapE)
_ZN39_INTERNAL_127519e9_4_k_cu_50e5eb06_80624cuda3std6ranges3__45__cpo4swapE:
	.zero		1
.L_10:


//--------------------- .nv.constant0._ZN7cutlass13device_kernelINS_4gemm6kernel13GemmUniversalIN4cute5tupleIJiiiiEEENS1_10collective13CollectiveMmaINS1_35MainloopSm100TmaUmmaWarpSpecializedILi5ELi2ELi2ENS5_IJNS4_1CILi1EEESB_SB_EEEEENS5_IJNSA_ILi128EEENSA_ILi256EEENSA_ILi32EEEEEENS_10bfloat16_tENS5_IJlSB_lEEESI_SJ_NS4_8TiledMMAINS4_8MMA_AtomIJNS4_20SM100_MMA_F16BF16_SSISI_SI_fLi128ELi256ELNS4_4UMMA5MajorE0ELSO_0ELNSN_7ScaleInE0ELSP_0EEEEEENS4_6LayoutISC_NS5_IJNSA_ILi0EEEST_ST_EEEEENS5_IJNS4_10UnderscoreESW_SW_EEEEENS4_13SM90_TMA_LOADENS4_14ComposedLayoutINS4_7SwizzleILi2ELi4ELi3EEENS4_18smem_ptr_flag_bitsILi16EEENSS_INS5_IJNSA_ILi8EEESG_EEENS5_IJSG_SB_EEEEEEEvNS4_8identityESZ_S19_vS1A_EENS_8epilogue10collective18CollectiveEpilogueINS1C_23Sm100TmaWarpSpecializedILi4ELi2ELi64ELb1ELb0EEEJSH_NS5_IJNSS_ISE_SB_EENSS_INSA_ILi64EEESB_EEEEESI_SJ_SI_SJ_NS1C_6fusion15FusionCallbacksIS1G_NS1L_17LinearCombinationISI_fSI_fLNS_15FloatRoundStyleE2EEESH_S1K_JEEENS4_5SM1004TMEM4LOAD26SM100_TMEM_LOAD_32dp32b64xESZ_NS10_INS11_ILi3ELi4ELi3EEES14_NSS_INS5_IJS15_S1I_EEENS5_IJS1I_SB_EEEEEEENS4_39AutoVectorizingCopyWithAssumedAlignmentILi128EEENS4_14SM90_TMA_STOREES1Z_S21_S21_EEEvvEEEEvNT_6ParamsE --------------------------
	.section	.nv.constant0._ZN7cutlass13device_kernelINS_4gemm6kernel13GemmUniversalIN4cute5tupleIJiiiiEEENS1_10collective13CollectiveMmaINS1_35MainloopSm100TmaUmmaWarpSpecializedILi5ELi2ELi2ENS5_IJNS4_1CILi1EEESB_SB_EEEEENS5_IJNSA_ILi128EEENSA_ILi256EEENSA_ILi32EEEEEENS_10bfloat16_tENS5_IJlSB_lEEESI_SJ_NS4_8TiledMMAINS4_8MMA_AtomIJNS4_20SM100_MMA_F16BF16_SSISI_SI_fLi128ELi256ELNS4_4UMMA5MajorE0ELSO_0ELNSN_7ScaleInE0ELSP_0EEEEEENS4_6LayoutISC_NS5_IJNSA_ILi0EEEST_ST_EEEEENS5_IJNS4_10UnderscoreESW_SW_EEEEENS4_13SM90_TMA_LOADENS4_14ComposedLayoutINS4_7SwizzleILi2ELi4ELi3EEENS4_18smem_ptr_flag_bitsILi16EEENSS_INS5_IJNSA_ILi8EEESG_EEENS5_IJSG_SB_EEEEEEEvNS4_8identityESZ_S19_vS1A_EENS_8epilogue10collective18CollectiveEpilogueINS1C_23Sm100TmaWarpSpecializedILi4ELi2ELi64ELb1ELb0EEEJSH_NS5_IJNSS_ISE_SB_EENSS_INSA_ILi64EEESB_EEEEESI_SJ_SI_SJ_NS1C_6fusion15FusionCallbacksIS1G_NS1L_17LinearCombinationISI_fSI_fLNS_15FloatRoundStyleE2EEESH_S1K_JEEENS4_5SM1004TMEM4LOAD26SM100_TMEM_LOAD_32dp32b64xESZ_NS10_INS11_ILi3ELi4ELi3EEES14_NSS_INS5_IJS15_S1I_EEENS5_IJS1I_SB_EEEEEEENS4_39AutoVectorizingCopyWithAssumedAlignmentILi128EEENS4_14SM90_TMA_STOREES1Z_S21_S21_EEEvvEEEEvNT_6ParamsE,"a",@progbits
	.sectionflags	@""
	.align	4
.nv.constant0._ZN7cutlass13device_kernelINS_4gemm6kernel13GemmUniversalIN4cute5tupleIJiiiiEEENS1_10collective13CollectiveMmaINS1_35MainloopSm100TmaUmmaWarpSpecializedILi5ELi2ELi2ENS5_IJNS4_1CILi1EEESB_SB_EEEEENS5_IJNSA_ILi128EEENSA_ILi256EEENSA_ILi32EEEEEENS_10bfloat16_tENS5_IJlSB_lEEESI_SJ_NS4_8TiledMMAINS4_8MMA_AtomIJNS4_20SM100_MMA_F16BF16_SSISI_SI_fLi128ELi256ELNS4_4UMMA5MajorE0ELSO_0ELNSN_7ScaleInE0ELSP_0EEEEEENS4_6LayoutISC_NS5_IJNSA_ILi0EEEST_ST_EEEEENS5_IJNS4_10UnderscoreESW_SW_EEEEENS4_13SM90_TMA_LOADENS4_14ComposedLayoutINS4_7SwizzleILi2ELi4ELi3EEENS4_18smem_ptr_flag_bitsILi16EEENSS_INS5_IJNSA_ILi8EEESG_EEENS5_IJSG_SB_EEEEEEEvNS4_8identityESZ_S19_vS1A_EENS_8epilogue10collective18CollectiveEpilogueINS1C_23Sm100TmaWarpSpecializedILi4ELi2ELi64ELb1ELb0EEEJSH_NS5_IJNSS_ISE_SB_EENSS_INSA_ILi64EEESB_EEEEESI_SJ_SI_SJ_NS1C_6fusion15FusionCallbacksIS1G_NS1L_17LinearCombinationISI_fSI_fLNS_15FloatRoundStyleE2EEESH_S1K_JEEENS4_5SM1004TMEM4LOAD26SM100_TMEM_LOAD_32dp32b64xESZ_NS10_INS11_ILi3ELi4ELi3EEES14_NSS_INS5_IJS15_S1I_EEENS5_IJS1I_SB_EEEEEEENS4_39AutoVectorizingCopyWithAssumedAlignmentILi128EEENS4_14SM90_TMA_STOREES1Z_S21_S21_EEEvvEEEEvNT_6ParamsE:
	.zero		2944


//--------------------- SYMBOLS --------------------------

	.type		.nv.reservedSmem.offset0,@object
	.size		.nv.reservedSmem.offset0,0x4
	.type		.nv.reservedSmem.cap,@object
	.size		.nv.reservedSmem.cap,0x4
	.type		__assertfail,@function
